//
// Generated by NVIDIA NVVM Compiler
//
// Compiler Build ID: CL-36424714
// Cuda compilation tools, release 13.0, V13.0.88
// Based on NVVM 20.0.0
//

.version 9.0
.target sm_100
.address_size 64

	// .globl	_Z18gaussianHorizontalPKhPfiiPKfi

.visible .entry _Z18gaussianHorizontalPKhPfiiPKfi(
	.param .u64 .ptr .align 1 _Z18gaussianHorizontalPKhPfiiPKfi_param_0,
	.param .u64 .ptr .align 1 _Z18gaussianHorizontalPKhPfiiPKfi_param_1,
	.param .u32 _Z18gaussianHorizontalPKhPfiiPKfi_param_2,
	.param .u32 _Z18gaussianHorizontalPKhPfiiPKfi_param_3,
	.param .u64 .ptr .align 1 _Z18gaussianHorizontalPKhPfiiPKfi_param_4,
	.param .u32 _Z18gaussianHorizontalPKhPfiiPKfi_param_5
)
{
	.reg .pred 	%p<55>;
	.reg .b16 	%rs<16>;
	.reg .b32 	%r<73>;
	.reg .b32 	%f<141>;
	.reg .b64 	%rd<25>;

	ld.param.u64 	%rd10, [_Z18gaussianHorizontalPKhPfiiPKfi_param_0];
	ld.param.u64 	%rd9, [_Z18gaussianHorizontalPKhPfiiPKfi_param_1];
	ld.param.u32 	%r30, [_Z18gaussianHorizontalPKhPfiiPKfi_param_2];
	ld.param.u32 	%r28, [_Z18gaussianHorizontalPKhPfiiPKfi_param_3];
	ld.param.u64 	%rd11, [_Z18gaussianHorizontalPKhPfiiPKfi_param_4];
	ld.param.u32 	%r29, [_Z18gaussianHorizontalPKhPfiiPKfi_param_5];
	cvta.to.global.u64 	%rd1, %rd11;
	cvta.to.global.u64 	%rd2, %rd10;
	mov.u32 	%r32, %ctaid.x;
	mov.u32 	%r33, %ntid.x;
	mov.u32 	%r34, %tid.x;
	mad.lo.s32 	%r1, %r32, %r33, %r34;
	mov.u32 	%r35, %ctaid.y;
	mov.u32 	%r36, %ntid.y;
	mov.u32 	%r37, %tid.y;
	mad.lo.s32 	%r38, %r35, %r36, %r37;
	setp.ge.s32 	%p1, %r1, %r28;
	setp.ge.s32 	%p2, %r38, %r30;
	or.pred  	%p3, %p1, %p2;
	@%p3 bra 	$L__BB0_41;
	setp.lt.s32 	%p4, %r29, 0;
	mov.f32 	%f132, 0f00000000;
	mov.f32 	%f131, %f132;
	@%p4 bra 	$L__BB0_40;
	neg.s32 	%r71, %r29;
	mul.lo.s32 	%r4, %r28, %r38;
	setp.lt.u32 	%p5, %r29, 4;
	mov.f32 	%f131, 0f00000000;
	mov.f32 	%f132, %f131;
	@%p5 bra 	$L__BB0_22;
	shl.b32 	%r40, %r29, 1;
	sub.s32 	%r69, 3, %r29;
	and.b32  	%r41, %r40, -8;
	neg.s32 	%r68, %r41;
	sub.s32 	%r66, %r1, %r29;
	add.s32 	%r42, %r1, %r4;
	sub.s32 	%r65, %r42, %r29;
	mov.f32 	%f131, 0f00000000;
	mov.b32 	%r67, 3;
$L__BB0_4:
	.pragma "nounroll";
	setp.lt.s32 	%p6, %r66, 0;
	setp.ge.s32 	%p7, %r66, %r28;
	cvt.s64.s32 	%rd12, %r65;
	add.s64 	%rd3, %rd2, %rd12;
	add.s32 	%r43, %r67, -3;
	mul.wide.s32 	%rd13, %r43, 4;
	add.s64 	%rd4, %rd1, %rd13;
	or.pred  	%p8, %p6, %p7;
	@%p8 bra 	$L__BB0_6;
	ld.global.u8 	%rs1, [%rd3];
	cvt.rn.f32.u16 	%f72, %rs1;
	ld.global.f32 	%f73, [%rd4];
	fma.rn.f32 	%f132, %f73, %f72, %f132;
	add.f32 	%f131, %f131, %f73;
$L__BB0_6:
	add.s32 	%r44, %r66, 1;
	setp.lt.s32 	%p9, %r44, 0;
	setp.ge.s32 	%p10, %r44, %r28;
	or.pred  	%p11, %p9, %p10;
	@%p11 bra 	$L__BB0_8;
	ld.global.u8 	%rs2, [%rd3+1];
	cvt.rn.f32.u16 	%f74, %rs2;
	ld.global.f32 	%f75, [%rd4+4];
	fma.rn.f32 	%f132, %f75, %f74, %f132;
	add.f32 	%f131, %f131, %f75;
$L__BB0_8:
	add.s32 	%r45, %r66, 2;
	setp.lt.s32 	%p12, %r45, 0;
	setp.ge.s32 	%p13, %r45, %r28;
	or.pred  	%p14, %p12, %p13;
	@%p14 bra 	$L__BB0_10;
	ld.global.u8 	%rs3, [%rd3+2];
	cvt.rn.f32.u16 	%f76, %rs3;
	ld.global.f32 	%f77, [%rd4+8];
	fma.rn.f32 	%f132, %f77, %f76, %f132;
	add.f32 	%f131, %f131, %f77;
$L__BB0_10:
	add.s32 	%r46, %r66, 3;
	setp.lt.s32 	%p15, %r46, 0;
	setp.ge.s32 	%p16, %r46, %r28;
	or.pred  	%p17, %p15, %p16;
	@%p17 bra 	$L__BB0_12;
	ld.global.u8 	%rs4, [%rd3+3];
	cvt.rn.f32.u16 	%f78, %rs4;
	ld.global.f32 	%f79, [%rd4+12];
	fma.rn.f32 	%f132, %f79, %f78, %f132;
	add.f32 	%f131, %f131, %f79;
$L__BB0_12:
	add.s32 	%r47, %r66, 4;
	setp.lt.s32 	%p18, %r47, 0;
	setp.ge.s32 	%p19, %r47, %r28;
	or.pred  	%p20, %p18, %p19;
	@%p20 bra 	$L__BB0_14;
	ld.global.u8 	%rs5, [%rd3+4];
	cvt.rn.f32.u16 	%f80, %rs5;
	ld.global.f32 	%f81, [%rd4+16];
	fma.rn.f32 	%f132, %f81, %f80, %f132;
	add.f32 	%f131, %f131, %f81;
$L__BB0_14:
	add.s32 	%r48, %r66, 5;
	setp.lt.s32 	%p21, %r48, 0;
	setp.ge.s32 	%p22, %r48, %r28;
	or.pred  	%p23, %p21, %p22;
	@%p23 bra 	$L__BB0_16;
	ld.global.u8 	%rs6, [%rd3+5];
	cvt.rn.f32.u16 	%f82, %rs6;
	ld.global.f32 	%f83, [%rd4+20];
	fma.rn.f32 	%f132, %f83, %f82, %f132;
	add.f32 	%f131, %f131, %f83;
$L__BB0_16:
	add.s32 	%r49, %r66, 6;
	setp.lt.s32 	%p24, %r49, 0;
	setp.ge.s32 	%p25, %r49, %r28;
	or.pred  	%p26, %p24, %p25;
	@%p26 bra 	$L__BB0_18;
	ld.global.u8 	%rs7, [%rd3+6];
	cvt.rn.f32.u16 	%f84, %rs7;
	ld.global.f32 	%f85, [%rd4+24];
	fma.rn.f32 	%f132, %f85, %f84, %f132;
	add.f32 	%f131, %f131, %f85;
$L__BB0_18:
	add.s32 	%r50, %r66, 7;
	setp.lt.s32 	%p27, %r50, 0;
	setp.ge.s32 	%p28, %r50, %r28;
	or.pred  	%p29, %p27, %p28;
	@%p29 bra 	$L__BB0_20;
	ld.global.u8 	%rs8, [%rd3+7];
	cvt.rn.f32.u16 	%f86, %rs8;
	ld.global.f32 	%f87, [%rd4+28];
	fma.rn.f32 	%f132, %f87, %f86, %f132;
	add.f32 	%f131, %f131, %f87;
$L__BB0_20:
	add.s32 	%r69, %r69, 8;
	add.s32 	%r68, %r68, 8;
	add.s32 	%r67, %r67, 8;
	add.s32 	%r66, %r66, 8;
	add.s32 	%r65, %r65, 8;
	setp.ne.s32 	%p30, %r68, 0;
	@%p30 bra 	$L__BB0_4;
	add.s32 	%r71, %r69, -3;
$L__BB0_22:
	shl.b32 	%r51, %r29, 1;
	and.b32  	%r52, %r51, 6;
	setp.lt.u32 	%p31, %r52, 3;
	@%p31 bra 	$L__BB0_32;
	add.s32 	%r21, %r71, %r1;
	setp.lt.s32 	%p32, %r21, 0;
	setp.ge.s32 	%p33, %r21, %r28;
	add.s32 	%r53, %r21, %r4;
	cvt.s64.s32 	%rd14, %r53;
	add.s64 	%rd5, %rd2, %rd14;
	add.s32 	%r54, %r71, %r29;
	mul.wide.s32 	%rd15, %r54, 4;
	add.s64 	%rd6, %rd1, %rd15;
	or.pred  	%p34, %p32, %p33;
	@%p34 bra 	$L__BB0_25;
	ld.global.u8 	%rs9, [%rd5];
	cvt.rn.f32.u16 	%f88, %rs9;
	ld.global.f32 	%f89, [%rd6];
	fma.rn.f32 	%f132, %f89, %f88, %f132;
	add.f32 	%f131, %f131, %f89;
$L__BB0_25:
	add.s32 	%r55, %r21, 1;
	setp.lt.s32 	%p35, %r55, 0;
	setp.ge.s32 	%p36, %r55, %r28;
	or.pred  	%p37, %p35, %p36;
	@%p37 bra 	$L__BB0_27;
	ld.global.u8 	%rs10, [%rd5+1];
	cvt.rn.f32.u16 	%f90, %rs10;
	ld.global.f32 	%f91, [%rd6+4];
	fma.rn.f32 	%f132, %f91, %f90, %f132;
	add.f32 	%f131, %f131, %f91;
$L__BB0_27:
	add.s32 	%r56, %r21, 2;
	setp.lt.s32 	%p38, %r56, 0;
	setp.ge.s32 	%p39, %r56, %r28;
	or.pred  	%p40, %p38, %p39;
	@%p40 bra 	$L__BB0_29;
	ld.global.u8 	%rs11, [%rd5+2];
	cvt.rn.f32.u16 	%f92, %rs11;
	ld.global.f32 	%f93, [%rd6+8];
	fma.rn.f32 	%f132, %f93, %f92, %f132;
	add.f32 	%f131, %f131, %f93;
$L__BB0_29:
	add.s32 	%r57, %r21, 3;
	setp.lt.s32 	%p41, %r57, 0;
	setp.ge.s32 	%p42, %r57, %r28;
	or.pred  	%p43, %p41, %p42;
	@%p43 bra 	$L__BB0_31;
	ld.global.u8 	%rs12, [%rd5+3];
	cvt.rn.f32.u16 	%f94, %rs12;
	ld.global.f32 	%f95, [%rd6+12];
	fma.rn.f32 	%f132, %f95, %f94, %f132;
	add.f32 	%f131, %f131, %f95;
$L__BB0_31:
	add.s32 	%r71, %r71, 4;
$L__BB0_32:
	and.b32  	%r58, %r29, 1;
	setp.eq.b32 	%p44, %r58, 1;
	not.pred 	%p45, %p44;
	@%p45 bra 	$L__BB0_38;
	add.s32 	%r24, %r71, %r1;
	setp.lt.s32 	%p46, %r24, 0;
	setp.ge.s32 	%p47, %r24, %r28;
	add.s32 	%r59, %r24, %r4;
	cvt.s64.s32 	%rd16, %r59;
	add.s64 	%rd7, %rd2, %rd16;
	add.s32 	%r60, %r71, %r29;
	mul.wide.s32 	%rd17, %r60, 4;
	add.s64 	%rd8, %rd1, %rd17;
	or.pred  	%p48, %p46, %p47;
	@%p48 bra 	$L__BB0_35;
	ld.global.u8 	%rs13, [%rd7];
	cvt.rn.f32.u16 	%f96, %rs13;
	ld.global.f32 	%f97, [%rd8];
	fma.rn.f32 	%f132, %f97, %f96, %f132;
	add.f32 	%f131, %f131, %f97;
$L__BB0_35:
	add.s32 	%r61, %r24, 1;
	setp.lt.s32 	%p49, %r61, 0;
	setp.ge.s32 	%p50, %r61, %r28;
	or.pred  	%p51, %p49, %p50;
	@%p51 bra 	$L__BB0_37;
	ld.global.u8 	%rs14, [%rd7+1];
	cvt.rn.f32.u16 	%f98, %rs14;
	ld.global.f32 	%f99, [%rd8+4];
	fma.rn.f32 	%f132, %f99, %f98, %f132;
	add.f32 	%f131, %f131, %f99;
$L__BB0_37:
	add.s32 	%r71, %r71, 2;
$L__BB0_38:
	add.s32 	%r27, %r71, %r1;
	setp.lt.s32 	%p52, %r27, 0;
	setp.ge.s32 	%p53, %r27, %r28;
	or.pred  	%p54, %p52, %p53;
	@%p54 bra 	$L__BB0_40;
	add.s32 	%r62, %r27, %r4;
	cvt.s64.s32 	%rd18, %r62;
	add.s64 	%rd19, %rd2, %rd18;
	ld.global.u8 	%rs15, [%rd19];
	cvt.rn.f32.u16 	%f100, %rs15;
	add.s32 	%r63, %r71, %r29;
	mul.wide.s32 	%rd20, %r63, 4;
	add.s64 	%rd21, %rd1, %rd20;
	ld.global.f32 	%f101, [%rd21];
	fma.rn.f32 	%f132, %f101, %f100, %f132;
	add.f32 	%f131, %f131, %f101;
$L__BB0_40:
	div.rn.f32 	%f102, %f132, %f131;
	mad.lo.s32 	%r64, %r28, %r38, %r1;
	cvta.to.global.u64 	%rd22, %rd9;
	mul.wide.s32 	%rd23, %r64, 4;
	add.s64 	%rd24, %rd22, %rd23;
	st.global.f32 	[%rd24], %f102;
$L__BB0_41:
	ret;

}
	// .globl	_Z16gaussianVerticalPKfPsiiS0_i
.visible .entry _Z16gaussianVerticalPKfPsiiS0_i(
	.param .u64 .ptr .align 1 _Z16gaussianVerticalPKfPsiiS0_i_param_0,
	.param .u64 .ptr .align 1 _Z16gaussianVerticalPKfPsiiS0_i_param_1,
	.param .u32 _Z16gaussianVerticalPKfPsiiS0_i_param_2,
	.param .u32 _Z16gaussianVerticalPKfPsiiS0_i_param_3,
	.param .u64 .ptr .align 1 _Z16gaussianVerticalPKfPsiiS0_i_param_4,
	.param .u32 _Z16gaussianVerticalPKfPsiiS0_i_param_5
)
{
	.reg .pred 	%p<55>;
	.reg .b32 	%r<113>;
	.reg .b32 	%f<147>;
	.reg .b64 	%rd<47>;

	ld.param.u64 	%rd7, [_Z16gaussianVerticalPKfPsiiS0_i_param_0];
	ld.param.u64 	%rd6, [_Z16gaussianVerticalPKfPsiiS0_i_param_1];
	ld.param.u32 	%r56, [_Z16gaussianVerticalPKfPsiiS0_i_param_2];
	ld.param.u32 	%r54, [_Z16gaussianVerticalPKfPsiiS0_i_param_3];
	ld.param.u64 	%rd8, [_Z16gaussianVerticalPKfPsiiS0_i_param_4];
	ld.param.u32 	%r55, [_Z16gaussianVerticalPKfPsiiS0_i_param_5];
	cvta.to.global.u64 	%rd1, %rd8;
	cvta.to.global.u64 	%rd2, %rd7;
	mov.u32 	%r57, %ctaid.x;
	mov.u32 	%r58, %ntid.x;
	mov.u32 	%r59, %tid.x;
	mad.lo.s32 	%r1, %r57, %r58, %r59;
	mov.u32 	%r60, %ctaid.y;
	mov.u32 	%r61, %ntid.y;
	mov.u32 	%r62, %tid.y;
	mad.lo.s32 	%r63, %r60, %r61, %r62;
	setp.ge.s32 	%p1, %r1, %r54;
	setp.ge.s32 	%p2, %r63, %r56;
	or.pred  	%p3, %p1, %p2;
	@%p3 bra 	$L__BB1_42;
	setp.lt.s32 	%p4, %r55, 0;
	mov.f32 	%f145, 0f00000000;
	mov.f32 	%f130, %f145;
	@%p4 bra 	$L__BB1_41;
	neg.s32 	%r111, %r55;
	setp.lt.u32 	%p5, %r55, 4;
	mov.f32 	%f130, 0f00000000;
	mov.f32 	%f129, %f130;
	@%p5 bra 	$L__BB1_22;
	shl.b32 	%r65, %r55, 1;
	sub.s32 	%r109, 3, %r55;
	and.b32  	%r66, %r65, -8;
	neg.s32 	%r108, %r66;
	sub.s32 	%r106, %r63, %r55;
	mul.lo.s32 	%r67, %r54, %r106;
	add.s32 	%r68, %r67, %r54;
	add.s32 	%r105, %r1, %r68;
	shl.b32 	%r8, %r54, 3;
	add.s32 	%r69, %r106, 2;
	mad.lo.s32 	%r104, %r54, %r69, %r1;
	add.s32 	%r70, %r106, 3;
	mad.lo.s32 	%r103, %r54, %r70, %r1;
	add.s32 	%r71, %r106, 4;
	mad.lo.s32 	%r102, %r54, %r71, %r1;
	add.s32 	%r72, %r106, 5;
	mad.lo.s32 	%r101, %r54, %r72, %r1;
	add.s32 	%r73, %r106, 6;
	mad.lo.s32 	%r100, %r54, %r73, %r1;
	add.s32 	%r74, %r106, 7;
	mad.lo.s32 	%r99, %r54, %r74, %r1;
	add.s32 	%r98, %r1, %r67;
	mov.f32 	%f130, 0f00000000;
	mov.b32 	%r107, 3;
$L__BB1_4:
	.pragma "nounroll";
	setp.lt.s32 	%p6, %r106, 0;
	setp.ge.s32 	%p7, %r106, %r56;
	add.s32 	%r75, %r107, -3;
	mul.wide.s32 	%rd9, %r75, 4;
	add.s64 	%rd3, %rd1, %rd9;
	or.pred  	%p8, %p6, %p7;
	@%p8 bra 	$L__BB1_6;
	mul.wide.s32 	%rd10, %r98, 4;
	add.s64 	%rd11, %rd2, %rd10;
	ld.global.f32 	%f75, [%rd11];
	ld.global.f32 	%f76, [%rd3];
	fma.rn.f32 	%f129, %f75, %f76, %f129;
	add.f32 	%f130, %f130, %f76;
$L__BB1_6:
	add.s32 	%r76, %r106, 1;
	setp.lt.s32 	%p9, %r76, 0;
	setp.ge.s32 	%p10, %r76, %r56;
	or.pred  	%p11, %p9, %p10;
	@%p11 bra 	$L__BB1_8;
	mul.wide.s32 	%rd12, %r105, 4;
	add.s64 	%rd13, %rd2, %rd12;
	ld.global.f32 	%f77, [%rd13];
	ld.global.f32 	%f78, [%rd3+4];
	fma.rn.f32 	%f129, %f77, %f78, %f129;
	add.f32 	%f130, %f130, %f78;
$L__BB1_8:
	add.s32 	%r77, %r106, 2;
	setp.lt.s32 	%p12, %r77, 0;
	setp.ge.s32 	%p13, %r77, %r56;
	or.pred  	%p14, %p12, %p13;
	@%p14 bra 	$L__BB1_10;
	mul.wide.s32 	%rd14, %r104, 4;
	add.s64 	%rd15, %rd2, %rd14;
	ld.global.f32 	%f79, [%rd15];
	ld.global.f32 	%f80, [%rd3+8];
	fma.rn.f32 	%f129, %f79, %f80, %f129;
	add.f32 	%f130, %f130, %f80;
$L__BB1_10:
	add.s32 	%r78, %r106, 3;
	setp.lt.s32 	%p15, %r78, 0;
	setp.ge.s32 	%p16, %r78, %r56;
	or.pred  	%p17, %p15, %p16;
	@%p17 bra 	$L__BB1_12;
	mul.wide.s32 	%rd16, %r103, 4;
	add.s64 	%rd17, %rd2, %rd16;
	ld.global.f32 	%f81, [%rd17];
	ld.global.f32 	%f82, [%rd3+12];
	fma.rn.f32 	%f129, %f81, %f82, %f129;
	add.f32 	%f130, %f130, %f82;
$L__BB1_12:
	add.s32 	%r79, %r106, 4;
	setp.lt.s32 	%p18, %r79, 0;
	setp.ge.s32 	%p19, %r79, %r56;
	or.pred  	%p20, %p18, %p19;
	@%p20 bra 	$L__BB1_14;
	mul.wide.s32 	%rd18, %r102, 4;
	add.s64 	%rd19, %rd2, %rd18;
	ld.global.f32 	%f83, [%rd19];
	ld.global.f32 	%f84, [%rd3+16];
	fma.rn.f32 	%f129, %f83, %f84, %f129;
	add.f32 	%f130, %f130, %f84;
$L__BB1_14:
	add.s32 	%r80, %r106, 5;
	setp.lt.s32 	%p21, %r80, 0;
	setp.ge.s32 	%p22, %r80, %r56;
	or.pred  	%p23, %p21, %p22;
	@%p23 bra 	$L__BB1_16;
	mul.wide.s32 	%rd20, %r101, 4;
	add.s64 	%rd21, %rd2, %rd20;
	ld.global.f32 	%f85, [%rd21];
	ld.global.f32 	%f86, [%rd3+20];
	fma.rn.f32 	%f129, %f85, %f86, %f129;
	add.f32 	%f130, %f130, %f86;
$L__BB1_16:
	add.s32 	%r81, %r106, 6;
	setp.lt.s32 	%p24, %r81, 0;
	setp.ge.s32 	%p25, %r81, %r56;
	or.pred  	%p26, %p24, %p25;
	@%p26 bra 	$L__BB1_18;
	mul.wide.s32 	%rd22, %r100, 4;
	add.s64 	%rd23, %rd2, %rd22;
	ld.global.f32 	%f87, [%rd23];
	ld.global.f32 	%f88, [%rd3+24];
	fma.rn.f32 	%f129, %f87, %f88, %f129;
	add.f32 	%f130, %f130, %f88;
$L__BB1_18:
	add.s32 	%r82, %r106, 7;
	setp.lt.s32 	%p27, %r82, 0;
	setp.ge.s32 	%p28, %r82, %r56;
	or.pred  	%p29, %p27, %p28;
	@%p29 bra 	$L__BB1_20;
	mul.wide.s32 	%rd24, %r99, 4;
	add.s64 	%rd25, %rd2, %rd24;
	ld.global.f32 	%f89, [%rd25];
	ld.global.f32 	%f90, [%rd3+28];
	fma.rn.f32 	%f129, %f89, %f90, %f129;
	add.f32 	%f130, %f130, %f90;
$L__BB1_20:
	add.s32 	%r109, %r109, 8;
	add.s32 	%r108, %r108, 8;
	add.s32 	%r107, %r107, 8;
	add.s32 	%r106, %r106, 8;
	add.s32 	%r105, %r105, %r8;
	add.s32 	%r104, %r104, %r8;
	add.s32 	%r103, %r103, %r8;
	add.s32 	%r102, %r102, %r8;
	add.s32 	%r101, %r101, %r8;
	add.s32 	%r100, %r100, %r8;
	add.s32 	%r99, %r99, %r8;
	add.s32 	%r98, %r98, %r8;
	setp.ne.s32 	%p30, %r108, 0;
	@%p30 bra 	$L__BB1_4;
	add.s32 	%r111, %r109, -3;
$L__BB1_22:
	shl.b32 	%r83, %r55, 1;
	and.b32  	%r84, %r83, 6;
	setp.lt.u32 	%p31, %r84, 3;
	@%p31 bra 	$L__BB1_32;
	add.s32 	%r42, %r111, %r63;
	setp.lt.s32 	%p32, %r42, 0;
	setp.ge.s32 	%p33, %r42, %r56;
	add.s32 	%r85, %r111, %r55;
	mul.wide.s32 	%rd26, %r85, 4;
	add.s64 	%rd4, %rd1, %rd26;
	or.pred  	%p34, %p32, %p33;
	@%p34 bra 	$L__BB1_25;
	mad.lo.s32 	%r86, %r42, %r54, %r1;
	mul.wide.s32 	%rd27, %r86, 4;
	add.s64 	%rd28, %rd2, %rd27;
	ld.global.f32 	%f91, [%rd28];
	ld.global.f32 	%f92, [%rd4];
	fma.rn.f32 	%f129, %f91, %f92, %f129;
	add.f32 	%f130, %f130, %f92;
$L__BB1_25:
	add.s32 	%r43, %r42, 1;
	setp.lt.s32 	%p35, %r43, 0;
	setp.ge.s32 	%p36, %r43, %r56;
	or.pred  	%p37, %p35, %p36;
	@%p37 bra 	$L__BB1_27;
	mad.lo.s32 	%r87, %r43, %r54, %r1;
	mul.wide.s32 	%rd29, %r87, 4;
	add.s64 	%rd30, %rd2, %rd29;
	ld.global.f32 	%f93, [%rd30];
	ld.global.f32 	%f94, [%rd4+4];
	fma.rn.f32 	%f129, %f93, %f94, %f129;
	add.f32 	%f130, %f130, %f94;
$L__BB1_27:
	add.s32 	%r44, %r42, 2;
	setp.lt.s32 	%p38, %r44, 0;
	setp.ge.s32 	%p39, %r44, %r56;
	or.pred  	%p40, %p38, %p39;
	@%p40 bra 	$L__BB1_29;
	mad.lo.s32 	%r88, %r44, %r54, %r1;
	mul.wide.s32 	%rd31, %r88, 4;
	add.s64 	%rd32, %rd2, %rd31;
	ld.global.f32 	%f95, [%rd32];
	ld.global.f32 	%f96, [%rd4+8];
	fma.rn.f32 	%f129, %f95, %f96, %f129;
	add.f32 	%f130, %f130, %f96;
$L__BB1_29:
	add.s32 	%r45, %r42, 3;
	setp.lt.s32 	%p41, %r45, 0;
	setp.ge.s32 	%p42, %r45, %r56;
	or.pred  	%p43, %p41, %p42;
	@%p43 bra 	$L__BB1_31;
	mad.lo.s32 	%r89, %r45, %r54, %r1;
	mul.wide.s32 	%rd33, %r89, 4;
	add.s64 	%rd34, %rd2, %rd33;
	ld.global.f32 	%f97, [%rd34];
	ld.global.f32 	%f98, [%rd4+12];
	fma.rn.f32 	%f129, %f97, %f98, %f129;
	add.f32 	%f130, %f130, %f98;
$L__BB1_31:
	add.s32 	%r111, %r111, 4;
$L__BB1_32:
	and.b32  	%r90, %r55, 1;
	setp.eq.b32 	%p44, %r90, 1;
	not.pred 	%p45, %p44;
	@%p45 bra 	$L__BB1_38;
	add.s32 	%r48, %r111, %r63;
	setp.lt.s32 	%p46, %r48, 0;
	setp.ge.s32 	%p47, %r48, %r56;
	add.s32 	%r91, %r111, %r55;
	mul.wide.s32 	%rd35, %r91, 4;
	add.s64 	%rd5, %rd1, %rd35;
	or.pred  	%p48, %p46, %p47;
	@%p48 bra 	$L__BB1_35;
	mad.lo.s32 	%r92, %r48, %r54, %r1;
	mul.wide.s32 	%rd36, %r92, 4;
	add.s64 	%rd37, %rd2, %rd36;
	ld.global.f32 	%f99, [%rd37];
	ld.global.f32 	%f100, [%rd5];
	fma.rn.f32 	%f129, %f99, %f100, %f129;
	add.f32 	%f130, %f130, %f100;
$L__BB1_35:
	add.s32 	%r49, %r48, 1;
	setp.lt.s32 	%p49, %r49, 0;
	setp.ge.s32 	%p50, %r49, %r56;
	or.pred  	%p51, %p49, %p50;
	@%p51 bra 	$L__BB1_37;
	mad.lo.s32 	%r93, %r49, %r54, %r1;
	mul.wide.s32 	%rd38, %r93, 4;
	add.s64 	%rd39, %rd2, %rd38;
	ld.global.f32 	%f101, [%rd39];
	ld.global.f32 	%f102, [%rd5+4];
	fma.rn.f32 	%f129, %f101, %f102, %f129;
	add.f32 	%f130, %f130, %f102;
$L__BB1_37:
	add.s32 	%r111, %r111, 2;
$L__BB1_38:
	add.s32 	%r52, %r111, %r63;
	setp.lt.s32 	%p52, %r52, 0;
	setp.ge.s32 	%p53, %r52, %r56;
	or.pred  	%p54, %p52, %p53;
	@%p54 bra 	$L__BB1_40;
	mad.lo.s32 	%r94, %r52, %r54, %r1;
	mul.wide.s32 	%rd40, %r94, 4;
	add.s64 	%rd41, %rd2, %rd40;
	ld.global.f32 	%f103, [%rd41];
	add.s32 	%r95, %r111, %r55;
	mul.wide.s32 	%rd42, %r95, 4;
	add.s64 	%rd43, %rd1, %rd42;
	ld.global.f32 	%f104, [%rd43];
	fma.rn.f32 	%f129, %f103, %f104, %f129;
	add.f32 	%f130, %f130, %f104;
$L__BB1_40:
	mul.f32 	%f145, %f129, 0f42B40000;
$L__BB1_41:
	div.rn.f32 	%f105, %f145, %f130;
	add.f32 	%f106, %f105, 0f3F000000;
	cvt.rzi.s32.f32 	%r96, %f106;
	mad.lo.s32 	%r97, %r54, %r63, %r1;
	cvta.to.global.u64 	%rd44, %rd6;
	mul.wide.s32 	%rd45, %r97, 2;
	add.s64 	%rd46, %rd44, %rd45;
	st.global.u16 	[%rd46], %r96;
$L__BB1_42:
	ret;

}
	// .globl	_Z16derivativeKernelPKsPsS1_ii
.visible .entry _Z16derivativeKernelPKsPsS1_ii(
	.param .u64 .ptr .align 1 _Z16derivativeKernelPKsPsS1_ii_param_0,
	.param .u64 .ptr .align 1 _Z16derivativeKernelPKsPsS1_ii_param_1,
	.param .u64 .ptr .align 1 _Z16derivativeKernelPKsPsS1_ii_param_2,
	.param .u32 _Z16derivativeKernelPKsPsS1_ii_param_3,
	.param .u32 _Z16derivativeKernelPKsPsS1_ii_param_4
)
{
	.reg .pred 	%p<8>;
	.reg .b16 	%rs<13>;
	.reg .b32 	%r<28>;
	.reg .b64 	%rd<42>;

	ld.param.u64 	%rd14, [_Z16derivativeKernelPKsPsS1_ii_param_0];
	ld.param.u64 	%rd13, [_Z16derivativeKernelPKsPsS1_ii_param_1];
	ld.param.u64 	%rd15, [_Z16derivativeKernelPKsPsS1_ii_param_2];
	ld.param.u32 	%r7, [_Z16derivativeKernelPKsPsS1_ii_param_3];
	ld.param.u32 	%r6, [_Z16derivativeKernelPKsPsS1_ii_param_4];
	cvta.to.global.u64 	%rd1, %rd15;
	cvta.to.global.u64 	%rd2, %rd14;
	mov.u32 	%r8, %ctaid.x;
	mov.u32 	%r9, %ntid.x;
	mov.u32 	%r10, %tid.x;
	mad.lo.s32 	%r1, %r8, %r9, %r10;
	mov.u32 	%r11, %ctaid.y;
	mov.u32 	%r12, %ntid.y;
	mov.u32 	%r13, %tid.y;
	mad.lo.s32 	%r14, %r11, %r12, %r13;
	setp.ge.s32 	%p1, %r1, %r6;
	setp.ge.s32 	%p2, %r14, %r7;
	or.pred  	%p3, %p1, %p2;
	@%p3 bra 	$L__BB2_11;
	mul.lo.s32 	%r3, %r6, %r14;
	add.s32 	%r4, %r3, %r1;
	setp.ne.s32 	%p4, %r1, 0;
	@%p4 bra 	$L__BB2_3;
	add.s32 	%r19, %r4, 1;
	cvt.s64.s32 	%rd40, %r19;
	cvt.s64.s32 	%rd39, %r4;
	mov.u64 	%rd41, %rd39;
	bra.uni 	$L__BB2_6;
$L__BB2_3:
	add.s32 	%r15, %r6, -1;
	setp.ne.s32 	%p5, %r1, %r15;
	@%p5 bra 	$L__BB2_5;
	cvt.s64.s32 	%rd39, %r4;
	add.s32 	%r18, %r4, -1;
	cvt.s64.s32 	%rd41, %r18;
	mov.u64 	%rd40, %rd39;
	bra.uni 	$L__BB2_6;
$L__BB2_5:
	add.s32 	%r16, %r4, 1;
	cvt.s64.s32 	%rd40, %r16;
	add.s32 	%r17, %r4, -1;
	cvt.s64.s32 	%rd41, %r17;
	cvt.s64.s32 	%rd39, %r4;
$L__BB2_6:
	shl.b64 	%rd16, %rd41, 1;
	add.s64 	%rd17, %rd2, %rd16;
	shl.b64 	%rd18, %rd40, 1;
	add.s64 	%rd19, %rd2, %rd18;
	ld.global.u16 	%rs1, [%rd17];
	ld.global.u16 	%rs2, [%rd19];
	sub.s16 	%rs3, %rs2, %rs1;
	cvta.to.global.u64 	%rd20, %rd13;
	shl.b64 	%rd21, %rd39, 1;
	add.s64 	%rd22, %rd20, %rd21;
	st.global.u16 	[%rd22], %rs3;
	setp.ne.s32 	%p6, %r14, 0;
	@%p6 bra 	$L__BB2_8;
	add.s32 	%r27, %r4, %r6;
	mul.wide.s32 	%rd34, %r27, 2;
	add.s64 	%rd35, %rd2, %rd34;
	ld.global.u16 	%rs10, [%rd35];
	mul.wide.s32 	%rd36, %r4, 2;
	add.s64 	%rd37, %rd2, %rd36;
	ld.global.u16 	%rs11, [%rd37];
	sub.s16 	%rs12, %rs10, %rs11;
	add.s64 	%rd38, %rd1, %rd36;
	st.global.u16 	[%rd38], %rs12;
	bra.uni 	$L__BB2_11;
$L__BB2_8:
	add.s32 	%r20, %r7, -1;
	setp.ne.s32 	%p7, %r14, %r20;
	@%p7 bra 	$L__BB2_10;
	mul.wide.s32 	%rd29, %r4, 2;
	add.s64 	%rd30, %rd2, %rd29;
	ld.global.u16 	%rs7, [%rd30];
	sub.s32 	%r26, %r4, %r6;
	mul.wide.s32 	%rd31, %r26, 2;
	add.s64 	%rd32, %rd2, %rd31;
	ld.global.u16 	%rs8, [%rd32];
	sub.s16 	%rs9, %rs7, %rs8;
	add.s64 	%rd33, %rd1, %rd29;
	st.global.u16 	[%rd33], %rs9;
	bra.uni 	$L__BB2_11;
$L__BB2_10:
	add.s32 	%r21, %r3, %r6;
	add.s32 	%r22, %r4, %r6;
	mul.wide.s32 	%rd23, %r22, 2;
	add.s64 	%rd24, %rd2, %rd23;
	ld.global.u16 	%rs4, [%rd24];
	shl.b32 	%r23, %r6, 1;
	sub.s32 	%r24, %r21, %r23;
	add.s32 	%r25, %r24, %r1;
	mul.wide.s32 	%rd25, %r25, 2;
	add.s64 	%rd26, %rd2, %rd25;
	ld.global.u16 	%rs5, [%rd26];
	sub.s16 	%rs6, %rs4, %rs5;
	mul.wide.s32 	%rd27, %r4, 2;
	add.s64 	%rd28, %rd1, %rd27;
	st.global.u16 	[%rd28], %rs6;
$L__BB2_11:
	ret;

}
	// .globl	_Z15magnitudeKernelPKsS0_Psii
.visible .entry _Z15magnitudeKernelPKsS0_Psii(
	.param .u64 .ptr .align 1 _Z15magnitudeKernelPKsS0_Psii_param_0,
	.param .u64 .ptr .align 1 _Z15magnitudeKernelPKsS0_Psii_param_1,
	.param .u64 .ptr .align 1 _Z15magnitudeKernelPKsS0_Psii_param_2,
	.param .u32 _Z15magnitudeKernelPKsS0_Psii_param_3,
	.param .u32 _Z15magnitudeKernelPKsS0_Psii_param_4
)
{
	.reg .pred 	%p<4>;
	.reg .b16 	%rs<3>;
	.reg .b32 	%r<18>;
	.reg .b32 	%f<4>;
	.reg .b64 	%rd<11>;

	ld.param.u64 	%rd1, [_Z15magnitudeKernelPKsS0_Psii_param_0];
	ld.param.u64 	%rd2, [_Z15magnitudeKernelPKsS0_Psii_param_1];
	ld.param.u64 	%rd3, [_Z15magnitudeKernelPKsS0_Psii_param_2];
	ld.param.u32 	%r4, [_Z15magnitudeKernelPKsS0_Psii_param_3];
	ld.param.u32 	%r3, [_Z15magnitudeKernelPKsS0_Psii_param_4];
	mov.u32 	%r6, %ctaid.x;
	mov.u32 	%r7, %ntid.x;
	mov.u32 	%r8, %tid.x;
	mad.lo.s32 	%r1, %r6, %r7, %r8;
	mov.u32 	%r9, %ctaid.y;
	mov.u32 	%r10, %ntid.y;
	mov.u32 	%r11, %tid.y;
	mad.lo.s32 	%r12, %r9, %r10, %r11;
	setp.ge.s32 	%p1, %r1, %r3;
	setp.ge.s32 	%p2, %r12, %r4;
	or.pred  	%p3, %p1, %p2;
	@%p3 bra 	$L__BB3_2;
	cvta.to.global.u64 	%rd4, %rd1;
	cvta.to.global.u64 	%rd5, %rd2;
	cvta.to.global.u64 	%rd6, %rd3;
	mad.lo.s32 	%r13, %r3, %r12, %r1;
	mul.wide.s32 	%rd7, %r13, 2;
	add.s64 	%rd8, %rd4, %rd7;
	ld.global.u16 	%rs1, [%rd8];
	add.s64 	%rd9, %rd5, %rd7;
	ld.global.u16 	%rs2, [%rd9];
	mul.wide.s16 	%r14, %rs1, %rs1;
	mul.wide.s16 	%r15, %rs2, %rs2;
	add.s32 	%r16, %r15, %r14;
	cvt.rn.f32.u32 	%f1, %r16;
	sqrt.rn.f32 	%f2, %f1;
	add.f32 	%f3, %f2, 0f3F000000;
	cvt.rzi.s32.f32 	%r17, %f3;
	add.s64 	%rd10, %rd6, %rd7;
	st.global.u16 	[%rd10], %r17;
$L__BB3_2:
	ret;

}
	// .globl	_Z23nonMaxSuppressionKernelPKsS0_S0_Phii
.visible .entry _Z23nonMaxSuppressionKernelPKsS0_S0_Phii(
	.param .u64 .ptr .align 1 _Z23nonMaxSuppressionKernelPKsS0_S0_Phii_param_0,
	.param .u64 .ptr .align 1 _Z23nonMaxSuppressionKernelPKsS0_S0_Phii_param_1,
	.param .u64 .ptr .align 1 _Z23nonMaxSuppressionKernelPKsS0_S0_Phii_param_2,
	.param .u64 .ptr .align 1 _Z23nonMaxSuppressionKernelPKsS0_S0_Phii_param_3,
	.param .u32 _Z23nonMaxSuppressionKernelPKsS0_S0_Phii_param_4,
	.param .u32 _Z23nonMaxSuppressionKernelPKsS0_S0_Phii_param_5
)
{
	.reg .pred 	%p<12>;
	.reg .b16 	%rs<8>;
	.reg .b32 	%r<19>;
	.reg .b64 	%rd<15>;

	ld.param.u64 	%rd4, [_Z23nonMaxSuppressionKernelPKsS0_S0_Phii_param_0];
	ld.param.u64 	%rd5, [_Z23nonMaxSuppressionKernelPKsS0_S0_Phii_param_3];
	ld.param.u32 	%r5, [_Z23nonMaxSuppressionKernelPKsS0_S0_Phii_param_4];
	ld.param.u32 	%r7, [_Z23nonMaxSuppressionKernelPKsS0_S0_Phii_param_5];
	cvta.to.global.u64 	%rd1, %rd5;
	cvta.to.global.u64 	%rd2, %rd4;
	mov.u32 	%r8, %ctaid.x;
	mov.u32 	%r9, %ntid.x;
	mov.u32 	%r10, %tid.x;
	mad.lo.s32 	%r11, %r8, %r9, %r10;
	mov.u32 	%r12, %ctaid.y;
	mov.u32 	%r13, %ntid.y;
	mov.u32 	%r14, %tid.y;
	mad.lo.s32 	%r15, %r12, %r13, %r14;
	setp.lt.s32 	%p1, %r11, 1;
	setp.eq.s32 	%p2, %r15, 0;
	or.pred  	%p3, %p1, %p2;
	add.s32 	%r16, %r7, -1;
	setp.ge.s32 	%p4, %r11, %r16;
	or.pred  	%p5, %p3, %p4;
	add.s32 	%r17, %r5, -1;
	setp.ge.s32 	%p6, %r15, %r17;
	or.pred  	%p7, %p5, %p6;
	@%p7 bra 	$L__BB4_7;
	mad.lo.s32 	%r3, %r7, %r15, %r11;
	mul.wide.s32 	%rd6, %r3, 2;
	add.s64 	%rd3, %rd2, %rd6;
	ld.global.u16 	%rs1, [%rd3];
	ld.global.u16 	%rs2, [%rd3+-2];
	setp.lt.s16 	%p8, %rs1, %rs2;
	@%p8 bra 	$L__BB4_6;
	ld.global.u16 	%rs3, [%rd3+2];
	setp.lt.s16 	%p9, %rs1, %rs3;
	@%p9 bra 	$L__BB4_6;
	sub.s32 	%r18, %r3, %r7;
	mul.wide.s32 	%rd7, %r18, 2;
	add.s64 	%rd8, %rd2, %rd7;
	ld.global.u16 	%rs4, [%rd8];
	setp.lt.s16 	%p10, %rs1, %rs4;
	@%p10 bra 	$L__BB4_6;
	mul.wide.s32 	%rd9, %r7, 2;
	add.s64 	%rd10, %rd3, %rd9;
	ld.global.u16 	%rs5, [%rd10];
	setp.lt.s16 	%p11, %rs1, %rs5;
	@%p11 bra 	$L__BB4_6;
	cvt.s64.s32 	%rd11, %r3;
	add.s64 	%rd12, %rd1, %rd11;
	mov.b16 	%rs6, 128;
	st.global.u8 	[%rd12], %rs6;
	bra.uni 	$L__BB4_7;
$L__BB4_6:
	cvt.s64.s32 	%rd13, %r3;
	add.s64 	%rd14, %rd1, %rd13;
	mov.b16 	%rs7, 255;
	st.global.u8 	[%rd14], %rs7;
$L__BB4_7:
	ret;

}


// ===== COMPILED SASS (sm_100) =====

	.target	sm_100

	.elftype	@"ET_EXEC"


//--------------------- .note.nv.tkinfo           --------------------------
	.section	.note.nv.tkinfo,"",@"SHT_NOTE"
	.sectionflags	@"SHF_NOTE_NV_TKINFO"
	.tkinfo
        /*0018*/ 	.word	0x00000002
        /*0030*/ 	.string	""
        /*0030*/ 	.string	"ptxas"
        /*0030*/ 	.string	"Cuda compilation tools, release 13.0, V13.0.88"
        /*0030*/ 	.string	"Build cuda_13.0.r13.0/compiler.36424714_0"
        /*0030*/ 	.string	"-arch sm_100 -m 64 "



//--------------------- .note.nv.cuinfo           --------------------------
	.section	.note.nv.cuinfo,"",@"SHT_NOTE"
	.sectionflags	@"SHF_NOTE_NV_CUINFO"
        /*0018*/ 	.short	0x0002
        /*001a*/ 	.short	0x0064
        /*001c*/ 	.short	0x0082
	.zero		2


//--------------------- .nv.info                  --------------------------
	.section	.nv.info,"",@"SHT_CUDA_INFO"
	.align	4


	//----- nvinfo : EIATTR_REGCOUNT
	.align		4
        /*0000*/ 	.byte	0x04, 0x2f
        /*0002*/ 	.short	(.L_1 - .L_0)
	.align		4
.L_0:
        /*0004*/ 	.word	index@(_Z18gaussianHorizontalPKhPfiiPKfi)
        /*0008*/ 	.word	0x0000001e


	//----- nvinfo : EIATTR_FRAME_SIZE
	.align		4
.L_1:
        /*000c*/ 	.byte	0x04, 0x11
        /*000e*/ 	.short	(.L_3 - .L_2)
	.align		4
.L_2:
        /*0010*/ 	.word	index@($__internal_2_$__cuda_sm3x_div_rn_noftz_f32_slowpath)
        /*0014*/ 	.word	0x00000000


	//----- nvinfo : EIATTR_FRAME_SIZE
	.align		4
.L_3:
        /*0018*/ 	.byte	0x04, 0x11
        /*001a*/ 	.short	(.L_5 - .L_4)
	.align		4
.L_4:
        /*001c*/ 	.word	index@(_Z18gaussianHorizontalPKhPfiiPKfi)
        /*0020*/ 	.word	0x00000000


	//----- nvinfo : EIATTR_REGCOUNT
	.align		4
.L_5:
        /*0024*/ 	.byte	0x04, 0x2f
        /*0026*/ 	.short	(.L_7 - .L_6)
	.align		4
.L_6:
        /*0028*/ 	.word	index@(_Z16gaussianVerticalPKfPsiiS0_i)
        /*002c*/ 	.word	0x00000020


	//----- nvinfo : EIATTR_FRAME_SIZE
	.align		4
.L_7:
        /*0030*/ 	.byte	0x04, 0x11
        /*0032*/ 	.short	(.L_9 - .L_8)
	.align		4
.L_8:
        /*0034*/ 	.word	index@($__internal_1_$__cuda_sm3x_div_rn_noftz_f32_slowpath)
        /*0038*/ 	.word	0x00000000


	//----- nvinfo : EIATTR_FRAME_SIZE
	.align		4
.L_9:
        /*003c*/ 	.byte	0x04, 0x11
        /*003e*/ 	.short	(.L_11 - .L_10)
	.align		4
.L_10:
        /*0040*/ 	.word	index@(_Z16gaussianVerticalPKfPsiiS0_i)
        /*0044*/ 	.word	0x00000000


	//----- nvinfo : EIATTR_REGCOUNT
	.align		4
.L_11:
        /*0048*/ 	.byte	0x04, 0x2f
        /*004a*/ 	.short	(.L_13 - .L_12)
	.align		4
.L_12:
        /*004c*/ 	.word	index@(_Z16derivativeKernelPKsPsS1_ii)
        /*0050*/ 	.word	0x00000012


	//----- nvinfo : EIATTR_FRAME_SIZE
	.align		4
.L_13:
        /*0054*/ 	.byte	0x04, 0x11
        /*0056*/ 	.short	(.L_15 - .L_14)
	.align		4
.L_14:
        /*0058*/ 	.word	index@(_Z16derivativeKernelPKsPsS1_ii)
        /*005c*/ 	.word	0x00000000


	//----- nvinfo : EIATTR_REGCOUNT
	.align		4
.L_15:
        /*0060*/ 	.byte	0x04, 0x2f
        /*0062*/ 	.short	(.L_17 - .L_16)
	.align		4
.L_16:
        /*0064*/ 	.word	index@(_Z15magnitudeKernelPKsS0_Psii)
        /*0068*/ 	.word	0x0000000b


	//----- nvinfo : EIATTR_FRAME_SIZE
	.align		4
.L_17:
        /*006c*/ 	.byte	0x04, 0x11
        /*006e*/ 	.short	(.L_19 - .L_18)
	.align		4
.L_18:
        /*0070*/ 	.word	index@($__internal_0_$__cuda_sm20_sqrt_rn_f32_slowpath)
        /*0074*/ 	.word	0x00000000


	//----- nvinfo : EIATTR_FRAME_SIZE
	.align		4
.L_19:
        /*0078*/ 	.byte	0x04, 0x11
        /*007a*/ 	.short	(.L_21 - .L_20)
	.align		4
.L_20:
        /*007c*/ 	.word	index@(_Z15magnitudeKernelPKsS0_Psii)
        /*0080*/ 	.word	0x00000000


	//----- nvinfo : EIATTR_REGCOUNT
	.align		4
.L_21:
        /*0084*/ 	.byte	0x04, 0x2f
        /*0086*/ 	.short	(.L_23 - .L_22)
	.align		4
.L_22:
        /*0088*/ 	.word	index@(_Z23nonMaxSuppressionKernelPKsS0_S0_Phii)
        /*008c*/ 	.word	0x0000000e


	//----- nvinfo : EIATTR_FRAME_SIZE
	.align		4
.L_23:
        /*0090*/ 	.byte	0x04, 0x11
        /*0092*/ 	.short	(.L_25 - .L_24)
	.align		4
.L_24:
        /*0094*/ 	.word	index@(_Z23nonMaxSuppressionKernelPKsS0_S0_Phii)
        /*0098*/ 	.word	0x00000000


	//----- nvinfo : EIATTR_MIN_STACK_SIZE
	.align		4
.L_25:
        /*009c*/ 	.byte	0x04, 0x12
        /*009e*/ 	.short	(.L_27 - .L_26)
	.align		4
.L_26:
        /*00a0*/ 	.word	index@(_Z23nonMaxSuppressionKernelPKsS0_S0_Phii)
        /*00a4*/ 	.word	0x00000000


	//----- nvinfo : EIATTR_MIN_STACK_SIZE
	.align		4
.L_27:
        /*00a8*/ 	.byte	0x04, 0x12
        /*00aa*/ 	.short	(.L_29 - .L_28)
	.align		4
.L_28:
        /*00ac*/ 	.word	index@(_Z15magnitudeKernelPKsS0_Psii)
        /*00b0*/ 	.word	0x00000000


	//----- nvinfo : EIATTR_MIN_STACK_SIZE
	.align		4
.L_29:
        /*00b4*/ 	.byte	0x04, 0x12
        /*00b6*/ 	.short	(.L_31 - .L_30)
	.align		4
.L_30:
        /*00b8*/ 	.word	index@(_Z16derivativeKernelPKsPsS1_ii)
        /*00bc*/ 	.word	0x00000000


	//----- nvinfo : EIATTR_MIN_STACK_SIZE
	.align		4
.L_31:
        /*00c0*/ 	.byte	0x04, 0x12
        /*00c2*/ 	.short	(.L_33 - .L_32)
	.align		4
.L_32:
        /*00c4*/ 	.word	index@(_Z16gaussianVerticalPKfPsiiS0_i)
        /*00c8*/ 	.word	0x00000000


	//----- nvinfo : EIATTR_MIN_STACK_SIZE
	.align		4
.L_33:
        /*00cc*/ 	.byte	0x04, 0x12
        /*00ce*/ 	.short	(.L_35 - .L_34)
	.align		4
.L_34:
        /*00d0*/ 	.word	index@(_Z18gaussianHorizontalPKhPfiiPKfi)
        /*00d4*/ 	.word	0x00000000
.L_35:


//--------------------- .nv.compat                --------------------------
	.section	.nv.compat,"",@"SHT_CUDA_COMPAT_INFO"
	.align	4
        /*0000*/ 	.byte	0x02, 0x09, 0x00, 0x00, 0x02, 0x02, 0x01, 0x00, 0x02, 0x05, 0x05, 0x00, 0x03, 0x07, 0x01, 0x01
        /*0010*/ 	.byte	0x02, 0x03, 0x00, 0x00, 0x02, 0x06, 0x01, 0x00, 0x04, 0x0b, 0x08, 0x00, 0x01, 0x00, 0x00, 0x00
        /*0020*/ 	.byte	0x00, 0x00, 0x00, 0x00


//--------------------- .nv.info._Z23nonMaxSuppressionKernelPKsS0_S0_Phii --------------------------
	.section	.nv.info._Z23nonMaxSuppressionKernelPKsS0_S0_Phii,"",@"SHT_CUDA_INFO"
	.sectionflags	@""
	.align	4


	//----- nvinfo : EIATTR_CUDA_API_VERSION
	.align		4
        /*0000*/ 	.byte	0x04, 0x37
        /*0002*/ 	.short	(.L_37 - .L_36)
.L_36:
        /*0004*/ 	.word	0x00000082


	//----- nvinfo : EIATTR_KPARAM_INFO
	.align		4
.L_37:
        /*0008*/ 	.byte	0x04, 0x17
        /*000a*/ 	.short	(.L_39 - .L_38)
.L_38:
        /*000c*/ 	.word	0x00000000
        /*0010*/ 	.short	0x0005
        /*0012*/ 	.short	0x0024
        /*0014*/ 	.byte	0x00, 0xf0, 0x11, 0x00


	//----- nvinfo : EIATTR_KPARAM_INFO
	.align		4
.L_39:
        /*0018*/ 	.byte	0x04, 0x17
        /*001a*/ 	.short	(.L_41 - .L_40)
.L_40:
        /*001c*/ 	.word	0x00000000
        /*0020*/ 	.short	0x0004
        /*0022*/ 	.short	0x0020
        /*0024*/ 	.byte	0x00, 0xf0, 0x11, 0x00


	//----- nvinfo : EIATTR_KPARAM_INFO
	.align		4
.L_41:
        /*0028*/ 	.byte	0x04, 0x17
        /*002a*/ 	.short	(.L_43 - .L_42)
.L_42:
        /*002c*/ 	.word	0x00000000
        /*0030*/ 	.short	0x0003
        /*0032*/ 	.short	0x0018
        /*0034*/ 	.byte	0x00, 0xf5, 0x21, 0x00


	//----- nvinfo : EIATTR_KPARAM_INFO
	.align		4
.L_43:
        /*0038*/ 	.byte	0x04, 0x17
        /*003a*/ 	.short	(.L_45 - .L_44)
.L_44:
        /*003c*/ 	.word	0x00000000
        /*0040*/ 	.short	0x0002
        /*0042*/ 	.short	0x0010
        /*0044*/ 	.byte	0x00, 0xf5, 0x21, 0x00


	//----- nvinfo : EIATTR_KPARAM_INFO
	.align		4
.L_45:
        /*0048*/ 	.byte	0x04, 0x17
        /*004a*/ 	.short	(.L_47 - .L_46)
.L_46:
        /*004c*/ 	.word	0x00000000
        /*0050*/ 	.short	0x0001
        /*0052*/ 	.short	0x0008
        /*0054*/ 	.byte	0x00, 0xf5, 0x21, 0x00


	//----- nvinfo : EIATTR_KPARAM_INFO
	.align		4
.L_47:
        /*0058*/ 	.byte	0x04, 0x17
        /*005a*/ 	.short	(.L_49 - .L_48)
.L_48:
        /*005c*/ 	.word	0x00000000
        /*0060*/ 	.short	0x0000
        /*0062*/ 	.short	0x0000
        /*0064*/ 	.byte	0x00, 0xf5, 0x21, 0x00


	//----- nvinfo : EIATTR_SPARSE_MMA_MASK
	.align		4
.L_49:
        /*0068*/ 	.byte	0x03, 0x50
        /*006a*/ 	.short	0x0000


	//----- nvinfo : EIATTR_MAXREG_COUNT
	.align		4
        /*006c*/ 	.byte	0x03, 0x1b
        /*006e*/ 	.short	0x00ff


	//----- nvinfo : EIATTR_MERCURY_ISA_VERSION
	.align		4
        /*0070*/ 	.byte	0x03, 0x5f
        /*0072*/ 	.short	0x0101


	//----- nvinfo : EIATTR_VRC_CTA_INIT_COUNT
	.align		4
        /*0074*/ 	.byte	0x02, 0x4a
	.zero		1
	.zero		1


	//----- nvinfo : EIATTR_EXIT_INSTR_OFFSETS
	.align		4
        /*0078*/ 	.byte	0x04, 0x1c
        /*007a*/ 	.short	(.L_51 - .L_50)


	//   ....[0]....
.L_50:
        /*007c*/ 	.word	0x00000100


	//   ....[1]....
        /*0080*/ 	.word	0x00000310


	//   ....[2]....
        /*0084*/ 	.word	0x00000390


	//----- nvinfo : EIATTR_CRS_STACK_SIZE
	.align		4
.L_51:
        /*0088*/ 	.byte	0x04, 0x1e
        /*008a*/ 	.short	(.L_53 - .L_52)
.L_52:
        /*008c*/ 	.word	0x00000000


	//----- nvinfo : EIATTR_CBANK_PARAM_SIZE
	.align		4
.L_53:
        /*0090*/ 	.byte	0x03, 0x19
        /*0092*/ 	.short	0x0028


	//----- nvinfo : EIATTR_PARAM_CBANK
	.align		4
        /*0094*/ 	.byte	0x04, 0x0a
        /*0096*/ 	.short	(.L_55 - .L_54)
	.align		4
.L_54:
        /*0098*/ 	.word	index@(.nv.constant0._Z23nonMaxSuppressionKernelPKsS0_S0_Phii)
        /*009c*/ 	.short	0x0380
        /*009e*/ 	.short	0x0028


	//----- nvinfo : EIATTR_SW_WAR
	.align		4
.L_55:
        /*00a0*/ 	.byte	0x04, 0x36
        /*00a2*/ 	.short	(.L_57 - .L_56)
.L_56:
        /*00a4*/ 	.word	0x00000008
.L_57:


//--------------------- .nv.info._Z15magnitudeKernelPKsS0_Psii --------------------------
	.section	.nv.info._Z15magnitudeKernelPKsS0_Psii,"",@"SHT_CUDA_INFO"
	.sectionflags	@""
	.align	4


	//----- nvinfo : EIATTR_CUDA_API_VERSION
	.align		4
        /*0000*/ 	.byte	0x04, 0x37
        /*0002*/ 	.short	(.L_59 - .L_58)
.L_58:
        /*0004*/ 	.word	0x00000082


	//----- nvinfo : EIATTR_KPARAM_INFO
	.align		4
.L_59:
        /*0008*/ 	.byte	0x04, 0x17
        /*000a*/ 	.short	(.L_61 - .L_60)
.L_60:
        /*000c*/ 	.word	0x00000000
        /*0010*/ 	.short	0x0004
        /*0012*/ 	.short	0x001c
        /*0014*/ 	.byte	0x00, 0xf0, 0x11, 0x00


	//----- nvinfo : EIATTR_KPARAM_INFO
	.align		4
.L_61:
        /*0018*/ 	.byte	0x04, 0x17
        /*001a*/ 	.short	(.L_63 - .L_62)
.L_62:
        /*001c*/ 	.word	0x00000000
        /*0020*/ 	.short	0x0003
        /*0022*/ 	.short	0x0018
        /*0024*/ 	.byte	0x00, 0xf0, 0x11, 0x00


	//----- nvinfo : EIATTR_KPARAM_INFO
	.align		4
.L_63:
        /*0028*/ 	.byte	0x04, 0x17
        /*002a*/ 	.short	(.L_65 - .L_64)
.L_64:
        /*002c*/ 	.word	0x00000000
        /*0030*/ 	.short	0x0002
        /*0032*/ 	.short	0x0010
        /*0034*/ 	.byte	0x00, 0xf5, 0x21, 0x00


	//----- nvinfo : EIATTR_KPARAM_INFO
	.align		4
.L_65:
        /*0038*/ 	.byte	0x04, 0x17
        /*003a*/ 	.short	(.L_67 - .L_66)
.L_66:
        /*003c*/ 	.word	0x00000000
        /*0040*/ 	.short	0x0001
        /*0042*/ 	.short	0x0008
        /*0044*/ 	.byte	0x00, 0xf5, 0x21, 0x00


	//----- nvinfo : EIATTR_KPARAM_INFO
	.align		4
.L_67:
        /*0048*/ 	.byte	0x04, 0x17
        /*004a*/ 	.short	(.L_69 - .L_68)
.L_68:
        /*004c*/ 	.word	0x00000000
        /*0050*/ 	.short	0x0000
        /*0052*/ 	.short	0x0000
        /*0054*/ 	.byte	0x00, 0xf5, 0x21, 0x00


	//----- nvinfo : EIATTR_SPARSE_MMA_MASK
	.align		4
.L_69:
        /*0058*/ 	.byte	0x03, 0x50
        /*005a*/ 	.short	0x0000


	//----- nvinfo : EIATTR_MAXREG_COUNT
	.align		4
        /*005c*/ 	.byte	0x03, 0x1b
        /*005e*/ 	.short	0x00ff


	//----- nvinfo : EIATTR_MERCURY_ISA_VERSION
	.align		4
        /*0060*/ 	.byte	0x03, 0x5f
        /*0062*/ 	.short	0x0101


	//----- nvinfo : EIATTR_VRC_CTA_INIT_COUNT
	.align		4
        /*0064*/ 	.byte	0x02, 0x4a
	.zero		1
	.zero		1


	//----- nvinfo : EIATTR_EXIT_INSTR_OFFSETS
	.align		4
        /*0068*/ 	.byte	0x04, 0x1c
        /*006a*/ 	.short	(.L_71 - .L_70)


	//   ....[0]....
.L_70:
        /*006c*/ 	.word	0x000000c0


	//   ....[1]....
        /*0070*/ 	.word	0x000002d0


	//----- nvinfo : EIATTR_CRS_STACK_SIZE
	.align		4
.L_71:
        /*0074*/ 	.byte	0x04, 0x1e
        /*0076*/ 	.short	(.L_73 - .L_72)
.L_72:
        /*0078*/ 	.word	0x00000000


	//----- nvinfo : EIATTR_CBANK_PARAM_SIZE
	.align		4
.L_73:
        /*007c*/ 	.byte	0x03, 0x19
        /*007e*/ 	.short	0x0020


	//----- nvinfo : EIATTR_PARAM_CBANK
	.align		4
        /*0080*/ 	.byte	0x04, 0x0a
        /*0082*/ 	.short	(.L_75 - .L_74)
	.align		4
.L_74:
        /*0084*/ 	.word	index@(.nv.constant0._Z15magnitudeKernelPKsS0_Psii)
        /*0088*/ 	.short	0x0380
        /*008a*/ 	.short	0x0020


	//----- nvinfo : EIATTR_SW_WAR
	.align		4
.L_75:
        /*008c*/ 	.byte	0x04, 0x36
        /*008e*/ 	.short	(.L_77 - .L_76)
.L_76:
        /*0090*/ 	.word	0x00000008
.L_77:


//--------------------- .nv.info._Z16derivativeKernelPKsPsS1_ii --------------------------
	.section	.nv.info._Z16derivativeKernelPKsPsS1_ii,"",@"SHT_CUDA_INFO"
	.sectionflags	@""
	.align	4


	//----- nvinfo : EIATTR_CUDA_API_VERSION
	.align		4
        /*0000*/ 	.byte	0x04, 0x37
        /*0002*/ 	.short	(.L_79 - .L_78)
.L_78:
        /*0004*/ 	.word	0x00000082


	//----- nvinfo : EIATTR_KPARAM_INFO
	.align		4
.L_79:
        /*0008*/ 	.byte	0x04, 0x17
        /*000a*/ 	.short	(.L_81 - .L_80)
.L_80:
        /*000c*/ 	.word	0x00000000
        /*0010*/ 	.short	0x0004
        /*0012*/ 	.short	0x001c
        /*0014*/ 	.byte	0x00, 0xf0, 0x11, 0x00


	//----- nvinfo : EIATTR_KPARAM_INFO
	.align		4
.L_81:
        /*0018*/ 	.byte	0x04, 0x17
        /*001a*/ 	.short	(.L_83 - .L_82)
.L_82:
        /*001c*/ 	.word	0x00000000
        /*0020*/ 	.short	0x0003
        /*0022*/ 	.short	0x0018
        /*0024*/ 	.byte	0x00, 0xf0, 0x11, 0x00


	//----- nvinfo : EIATTR_KPARAM_INFO
	.align		4
.L_83:
        /*0028*/ 	.byte	0x04, 0x17
        /*002a*/ 	.short	(.L_85 - .L_84)
.L_84:
        /*002c*/ 	.word	0x00000000
        /*0030*/ 	.short	0x0002
        /*0032*/ 	.short	0x0010
        /*0034*/ 	.byte	0x00, 0xf5, 0x21, 0x00


	//----- nvinfo : EIATTR_KPARAM_INFO
	.align		4
.L_85:
        /*0038*/ 	.byte	0x04, 0x17
        /*003a*/ 	.short	(.L_87 - .L_86)
.L_86:
        /*003c*/ 	.word	0x00000000
        /*0040*/ 	.short	0x0001
        /*0042*/ 	.short	0x0008
        /*0044*/ 	.byte	0x00, 0xf5, 0x21, 0x00


	//----- nvinfo : EIATTR_KPARAM_INFO
	.align		4
.L_87:
        /*0048*/ 	.byte	0x04, 0x17
        /*004a*/ 	.short	(.L_89 - .L_88)
.L_88:
        /*004c*/ 	.word	0x00000000
        /*0050*/ 	.short	0x0000
        /*0052*/ 	.short	0x0000
        /*0054*/ 	.byte	0x00, 0xf5, 0x21, 0x00


	//----- nvinfo : EIATTR_SPARSE_MMA_MASK
	.align		4
.L_89:
        /*0058*/ 	.byte	0x03, 0x50
        /*005a*/ 	.short	0x0000


	//----- nvinfo : EIATTR_MAXREG_COUNT
	.align		4
        /*005c*/ 	.byte	0x03, 0x1b
        /*005e*/ 	.short	0x00ff


	//----- nvinfo : EIATTR_MERCURY_ISA_VERSION
	.align		4
        /*0060*/ 	.byte	0x03, 0x5f
        /*0062*/ 	.short	0x0101


	//----- nvinfo : EIATTR_VRC_CTA_INIT_COUNT
	.align		4
        /*0064*/ 	.byte	0x02, 0x4a
	.zero		1
	.zero		1


	//----- nvinfo : EIATTR_EXIT_INSTR_OFFSETS
	.align		4
        /*0068*/ 	.byte	0x04, 0x1c
        /*006a*/ 	.short	(.L_91 - .L_90)


	//   ....[0]....
.L_90:
        /*006c*/ 	.word	0x000000c0


	//   ....[1]....
        /*0070*/ 	.word	0x00000420


	//   ....[2]....
        /*0074*/ 	.word	0x00000520


	//   ....[3]....
        /*0078*/ 	.word	0x00000630


	//----- nvinfo : EIATTR_CRS_STACK_SIZE
	.align		4
.L_91:
        /*007c*/ 	.byte	0x04, 0x1e
        /*007e*/ 	.short	(.L_93 - .L_92)
.L_92:
        /*0080*/ 	.word	0x00000000


	//----- nvinfo : EIATTR_CBANK_PARAM_SIZE
	.align		4
.L_93:
        /*0084*/ 	.byte	0x03, 0x19
        /*0086*/ 	.short	0x0020


	//----- nvinfo : EIATTR_PARAM_CBANK
	.align		4
        /*0088*/ 	.byte	0x04, 0x0a
        /*008a*/ 	.short	(.L_95 - .L_94)
	.align		4
.L_94:
        /*008c*/ 	.word	index@(.nv.constant0._Z16derivativeKernelPKsPsS1_ii)
        /*0090*/ 	.short	0x0380
        /*0092*/ 	.short	0x0020


	//----- nvinfo : EIATTR_SW_WAR
	.align		4
.L_95:
        /*0094*/ 	.byte	0x04, 0x36
        /*0096*/ 	.short	(.L_97 - .L_96)
.L_96:
        /*0098*/ 	.word	0x00000008
.L_97:


//--------------------- .nv.info._Z16gaussianVerticalPKfPsiiS0_i --------------------------
	.section	.nv.info._Z16gaussianVerticalPKfPsiiS0_i,"",@"SHT_CUDA_INFO"
	.sectionflags	@""
	.align	4


	//----- nvinfo : EIATTR_CUDA_API_VERSION
	.align		4
        /*0000*/ 	.byte	0x04, 0x37
        /*0002*/ 	.short	(.L_99 - .L_98)
.L_98:
        /*0004*/ 	.word	0x00000082


	//----- nvinfo : EIATTR_KPARAM_INFO
	.align		4
.L_99:
        /*0008*/ 	.byte	0x04, 0x17
        /*000a*/ 	.short	(.L_101 - .L_100)
.L_100:
        /*000c*/ 	.word	0x00000000
        /*0010*/ 	.short	0x0005
        /*0012*/ 	.short	0x0020
        /*0014*/ 	.byte	0x00, 0xf0, 0x11, 0x00


	//----- nvinfo : EIATTR_KPARAM_INFO
	.align		4
.L_101:
        /*0018*/ 	.byte	0x04, 0x17
        /*001a*/ 	.short	(.L_103 - .L_102)
.L_102:
        /*001c*/ 	.word	0x00000000
        /*0020*/ 	.short	0x0004
        /*0022*/ 	.short	0x0018
        /*0024*/ 	.byte	0x00, 0xf5, 0x21, 0x00


	//----- nvinfo : EIATTR_KPARAM_INFO
	.align		4
.L_103:
        /*0028*/ 	.byte	0x04, 0x17
        /*002a*/ 	.short	(.L_105 - .L_104)
.L_104:
        /*002c*/ 	.word	0x00000000
        /*0030*/ 	.short	0x0003
        /*0032*/ 	.short	0x0014
        /*0034*/ 	.byte	0x00, 0xf0, 0x11, 0x00


	//----- nvinfo : EIATTR_KPARAM_INFO
	.align		4
.L_105:
        /*0038*/ 	.byte	0x04, 0x17
        /*003a*/ 	.short	(.L_107 - .L_106)
.L_106:
        /*003c*/ 	.word	0x00000000
        /*0040*/ 	.short	0x0002
        /*0042*/ 	.short	0x0010
        /*0044*/ 	.byte	0x00, 0xf0, 0x11, 0x00


	//----- nvinfo : EIATTR_KPARAM_INFO
	.align		4
.L_107:
        /*0048*/ 	.byte	0x04, 0x17
        /*004a*/ 	.short	(.L_109 - .L_108)
.L_108:
        /*004c*/ 	.word	0x00000000
        /*0050*/ 	.short	0x0001
        /*0052*/ 	.short	0x0008
        /*0054*/ 	.byte	0x00, 0xf5, 0x21, 0x00


	//----- nvinfo : EIATTR_KPARAM_INFO
	.align		4
.L_109:
        /*0058*/ 	.byte	0x04, 0x17
        /*005a*/ 	.short	(.L_111 - .L_110)
.L_110:
        /*005c*/ 	.word	0x00000000
        /*0060*/ 	.short	0x0000
        /*0062*/ 	.short	0x0000
        /*0064*/ 	.byte	0x00, 0xf5, 0x21, 0x00


	//----- nvinfo : EIATTR_SPARSE_MMA_MASK
	.align		4
.L_111:
        /*0068*/ 	.byte	0x03, 0x50
        /*006a*/ 	.short	0x0000


	//----- nvinfo : EIATTR_MAXREG_COUNT
	.align		4
        /*006c*/ 	.byte	0x03, 0x1b
        /*006e*/ 	.short	0x00ff


	//----- nvinfo : EIATTR_MERCURY_ISA_VERSION
	.align		4
        /*0070*/ 	.byte	0x03, 0x5f
        /*0072*/ 	.short	0x0101


	//----- nvinfo : EIATTR_VRC_CTA_INIT_COUNT
	.align		4
        /*0074*/ 	.byte	0x02, 0x4a
	.zero		1
	.zero		1


	//----- nvinfo : EIATTR_EXIT_INSTR_OFFSETS
	.align		4
        /*0078*/ 	.byte	0x04, 0x1c
        /*007a*/ 	.short	(.L_113 - .L_112)


	//   ....[0]....
.L_112:
        /*007c*/ 	.word	0x000000d0


	//   ....[1]....
        /*0080*/ 	.word	0x00000fa0


	//----- nvinfo : EIATTR_CRS_STACK_SIZE
	.align		4
.L_113:
        /*0084*/ 	.byte	0x04, 0x1e
        /*0086*/ 	.short	(.L_115 - .L_114)
.L_114:
        /*0088*/ 	.word	0x00000000


	//----- nvinfo : EIATTR_CBANK_PARAM_SIZE
	.align		4
.L_115:
        /*008c*/ 	.byte	0x03, 0x19
        /*008e*/ 	.short	0x0024


	//----- nvinfo : EIATTR_PARAM_CBANK
	.align		4
        /*0090*/ 	.byte	0x04, 0x0a
        /*0092*/ 	.short	(.L_117 - .L_116)
	.align		4
.L_116:
        /*0094*/ 	.word	index@(.nv.constant0._Z16gaussianVerticalPKfPsiiS0_i)
        /*0098*/ 	.short	0x0380
        /*009a*/ 	.short	0x0024


	//----- nvinfo : EIATTR_SW_WAR
	.align		4
.L_117:
        /*009c*/ 	.byte	0x04, 0x36
        /*009e*/ 	.short	(.L_119 - .L_118)
.L_118:
        /*00a0*/ 	.word	0x00000008
.L_119:


//--------------------- .nv.info._Z18gaussianHorizontalPKhPfiiPKfi --------------------------
	.section	.nv.info._Z18gaussianHorizontalPKhPfiiPKfi,"",@"SHT_CUDA_INFO"
	.sectionflags	@""
	.align	4


	//----- nvinfo : EIATTR_CUDA_API_VERSION
	.align		4
        /*0000*/ 	.byte	0x04, 0x37
        /*0002*/ 	.short	(.L_121 - .L_120)
.L_120:
        /*0004*/ 	.word	0x00000082


	//----- nvinfo : EIATTR_KPARAM_INFO
	.align		4
.L_121:
        /*0008*/ 	.byte	0x04, 0x17
        /*000a*/ 	.short	(.L_123 - .L_122)
.L_122:
        /*000c*/ 	.word	0x00000000
        /*0010*/ 	.short	0x0005
        /*0012*/ 	.short	0x0020
        /*0014*/ 	.byte	0x00, 0xf0, 0x11, 0x00


	//----- nvinfo : EIATTR_KPARAM_INFO
	.align		4
.L_123:
        /*0018*/ 	.byte	0x04, 0x17
        /*001a*/ 	.short	(.L_125 - .L_124)
.L_124:
        /*001c*/ 	.word	0x00000000
        /*0020*/ 	.short	0x0004
        /*0022*/ 	.short	0x0018
        /*0024*/ 	.byte	0x00, 0xf5, 0x21, 0x00


	//----- nvinfo : EIATTR_KPARAM_INFO
	.align		4
.L_125:
        /*0028*/ 	.byte	0x04, 0x17
        /*002a*/ 	.short	(.L_127 - .L_126)
.L_126:
        /*002c*/ 	.word	0x00000000
        /*0030*/ 	.short	0x0003
        /*0032*/ 	.short	0x0014
        /*0034*/ 	.byte	0x00, 0xf0, 0x11, 0x00


	//----- nvinfo : EIATTR_KPARAM_INFO
	.align		4
.L_127:
        /*0038*/ 	.byte	0x04, 0x17
        /*003a*/ 	.short	(.L_129 - .L_128)
.L_128:
        /*003c*/ 	.word	0x00000000
        /*0040*/ 	.short	0x0002
        /*0042*/ 	.short	0x0010
        /*0044*/ 	.byte	0x00, 0xf0, 0x11, 0x00


	//----- nvinfo : EIATTR_KPARAM_INFO
	.align		4
.L_129:
        /*0048*/ 	.byte	0x04, 0x17
        /*004a*/ 	.short	(.L_131 - .L_130)
.L_130:
        /*004c*/ 	.word	0x00000000
        /*0050*/ 	.short	0x0001
        /*0052*/ 	.short	0x0008
        /*0054*/ 	.byte	0x00, 0xf5, 0x21, 0x00


	//----- nvinfo : EIATTR_KPARAM_INFO
	.align		4
.L_131:
        /*0058*/ 	.byte	0x04, 0x17
        /*005a*/ 	.short	(.L_133 - .L_132)
.L_132:
        /*005c*/ 	.word	0x00000000
        /*0060*/ 	.short	0x0000
        /*0062*/ 	.short	0x0000
        /*0064*/ 	.byte	0x00, 0xf5, 0x21, 0x00


	//----- nvinfo : EIATTR_SPARSE_MMA_MASK
	.align		4
.L_133:
        /*0068*/ 	.byte	0x03, 0x50
        /*006a*/ 	.short	0x0000


	//----- nvinfo : EIATTR_MAXREG_COUNT
	.align		4
        /*006c*/ 	.byte	0x03, 0x1b
        /*006e*/ 	.short	0x00ff


	//----- nvinfo : EIATTR_MERCURY_ISA_VERSION
	.align		4
        /*0070*/ 	.byte	0x03, 0x5f
        /*0072*/ 	.short	0x0101


	//----- nvinfo : EIATTR_VRC_CTA_INIT_COUNT
	.align		4
        /*0074*/ 	.byte	0x02, 0x4a
	.zero		1
	.zero		1


	//----- nvinfo : EIATTR_EXIT_INSTR_OFFSETS
	.align		4
        /*0078*/ 	.byte	0x04, 0x1c
        /*007a*/ 	.short	(.L_135 - .L_134)


	//   ....[0]....
.L_134:
        /*007c*/ 	.word	0x000000c0


	//   ....[1]....
        /*0080*/ 	.word	0x00000dc0


	//----- nvinfo : EIATTR_CRS_STACK_SIZE
	.align		4
.L_135:
        /*0084*/ 	.byte	0x04, 0x1e
        /*0086*/ 	.short	(.L_137 - .L_136)
.L_136:
        /*0088*/ 	.word	0x00000000


	//----- nvinfo : EIATTR_CBANK_PARAM_SIZE
	.align		4
.L_137:
        /*008c*/ 	.byte	0x03, 0x19
        /*008e*/ 	.short	0x0024


	//----- nvinfo : EIATTR_PARAM_CBANK
	.align		4
        /*0090*/ 	.byte	0x04, 0x0a
        /*0092*/ 	.short	(.L_139 - .L_138)
	.align		4
.L_138:
        /*0094*/ 	.word	index@(.nv.constant0._Z18gaussianHorizontalPKhPfiiPKfi)
        /*0098*/ 	.short	0x0380
        /*009a*/ 	.short	0x0024


	//----- nvinfo : EIATTR_SW_WAR
	.align		4
.L_139:
        /*009c*/ 	.byte	0x04, 0x36
        /*009e*/ 	.short	(.L_141 - .L_140)
.L_140:
        /*00a0*/ 	.word	0x00000008
.L_141:


//--------------------- .nv.callgraph             --------------------------
	.section	.nv.callgraph,"",@"SHT_CUDA_CALLGRAPH"
	.align	4
	.sectionentsize	8
	.align		4
        /*0000*/ 	.word	0x00000000
	.align		4
        /*0004*/ 	.word	0xffffffff
	.align		4
        /*0008*/ 	.word	0x00000000
	.align		4
        /*000c*/ 	.word	0xfffffffe
	.align		4
        /*0010*/ 	.word	0x00000000
	.align		4
        /*0014*/ 	.word	0xfffffffd
	.align		4
        /*0018*/ 	.word	0x00000000
	.align		4
        /*001c*/ 	.word	0xfffffffc


//--------------------- .text._Z23nonMaxSuppressionKernelPKsS0_S0_Phii --------------------------
	.section	.text._Z23nonMaxSuppressionKernelPKsS0_S0_Phii,"ax",@progbits
	.align	128
        .global         _Z23nonMaxSuppressionKernelPKsS0_S0_Phii
        .type           _Z23nonMaxSuppressionKernelPKsS0_S0_Phii,@function
        .size           _Z23nonMaxSuppressionKernelPKsS0_S0_Phii,(.L_x_57 - _Z23nonMaxSuppressionKernelPKsS0_S0_Phii)
        .other          _Z23nonMaxSuppressionKernelPKsS0_S0_Phii,@"STO_CUDA_ENTRY STV_DEFAULT"
_Z23nonMaxSuppressionKernelPKsS0_S0_Phii:
.text._Z23nonMaxSuppressionKernelPKsS0_S0_Phii:
[----:B------:R-:W-:Y:S01]  /*0000*/  LDC R1, c[0x0][0x37c] ;  /* 0x0000df00ff017b82 */ /* 0x000fe20000000800 */
[----:B------:R-:W0:Y:S07]  /*0010*/  S2R R7, SR_TID.Y ;  /* 0x0000000000077919 */ /* 0x000e2e0000002200 */
[----:B------:R-:W1:Y:S01]  /*0020*/  LDC R0, c[0x0][0x360] ;  /* 0x0000d800ff007b82 */ /* 0x000e620000000800 */
[----:B------:R-:W1:Y:S07]  /*0030*/  S2R R5, SR_TID.X ;  /* 0x0000000000057919 */ /* 0x000e6e0000002100 */
[----:B------:R-:W0:Y:S08]  /*0040*/  S2UR UR5, SR_CTAID.Y ;  /* 0x00000000000579c3 */ /* 0x000e300000002600 */
[----:B------:R-:W0:Y:S08]  /*0050*/  LDC R4, c[0x0][0x364] ;  /* 0x0000d900ff047b82 */ /* 0x000e300000000800 */
[----:B------:R-:W1:Y:S08]  /*0060*/  S2UR UR4, SR_CTAID.X ;  /* 0x00000000000479c3 */ /* 0x000e700000002500 */
[----:B------:R-:W2:Y:S01]  /*0070*/  LDC.64 R2, c[0x0][0x3a0] ;  /* 0x0000e800ff027b82 */ /* 0x000ea20000000a00 */
[----:B0-----:R-:W-:-:S05]  /*0080*/  IMAD R4, R4, UR5, R7 ;  /* 0x0000000504047c24 */ /* 0x001fca000f8e0207 */
[----:B------:R-:W-:Y:S01]  /*0090*/  ISETP.NE.AND P0, PT, R4, RZ, PT ;  /* 0x000000ff0400720c */ /* 0x000fe20003f05270 */
[----:B-1----:R-:W-:-:S05]  /*00a0*/  IMAD R0, R0, UR4, R5 ;  /* 0x0000000400007c24 */ /* 0x002fca000f8e0205 */
[----:B------:R-:W-:Y:S01]  /*00b0*/  ISETP.LT.OR P0, PT, R0, 0x1, !P0 ;  /* 0x000000010000780c */ /* 0x000fe20004701670 */
[----:B--2---:R-:W-:Y:S02]  /*00c0*/  VIADD R5, R3, 0xffffffff ;  /* 0xffffffff03057836 */ /* 0x004fe40000000000 */
[----:B------:R-:W-:-:S03]  /*00d0*/  VIADD R7, R2, 0xffffffff ;  /* 0xffffffff02077836 */ /* 0x000fc60000000000 */
[----:B------:R-:W-:-:S04]  /*00e0*/  ISETP.GE.OR P0, PT, R0, R5, P0 ;  /* 0x000000050000720c */ /* 0x000fc80000706670 */
[----:B------:R-:W-:-:S13]  /*00f0*/  ISETP.GE.OR P0, PT, R4, R7, P0 ;  /* 0x000000070400720c */ /* 0x000fda0000706670 */
[----:B------:R-:W-:Y:S05]  /*0100*/  @P0 EXIT ;  /* 0x000000000000094d */ /* 0x000fea0003800000 */
[----:B------:R-:W0:Y:S01]  /*0110*/  LDC.64 R6, c[0x0][0x380] ;  /* 0x0000e000ff067b82 */ /* 0x000e220000000a00 */
[----:B------:R-:W1:Y:S01]  /*0120*/  LDCU.64 UR4, c[0x0][0x358] ;  /* 0x00006b00ff0477ac */ /* 0x000e620008000a00 */
[----:B------:R-:W-:-:S04]  /*0130*/  IMAD R0, R4, R3, R0 ;  /* 0x0000000304007224 */ /* 0x000fc800078e0200 */
[----:B0-----:R-:W-:-:S05]  /*0140*/  IMAD.WIDE R4, R0, 0x2, R6 ;  /* 0x0000000200047825 */ /* 0x001fca00078e0206 */
[----:B-1----:R-:W2:Y:S04]  /*0150*/  LDG.E.U16 R8, desc[UR4][R4.64+-0x2] ;  /* 0xfffffe0404087981 */ /* 0x002ea8000c1e1500 */
[----:B------:R-:W3:Y:S01]  /*0160*/  LDG.E.U16 R2, desc[UR4][R4.64] ;  /* 0x0000000404027981 */ /* 0x000ee2000c1e1500 */
[----:B------:R-:W-:Y:S01]  /*0170*/  BSSY.RECONVERGENT B0, `(.L_x_0) ;  /* 0x000001b000007945 */ /* 0x000fe20003800200 */
[----:B--2---:R-:W-:Y:S02]  /*0180*/  PRMT R8, R8, 0x9910, RZ ;  /* 0x0000991008087816 */ /* 0x004fe400000000ff */
[----:B---3--:R-:W-:-:S03]  /*0190*/  PRMT R11, R2, 0x9910, RZ ;  /* 0x00009910020b7816 */ /* 0x008fc600000000ff */
[----:B------:R-:W-:-:S05]  /*01a0*/  IMAD.MOV.U32 R2, RZ, RZ, R8 ;  /* 0x000000ffff027224 */ /* 0x000fca00078e0008 */
[----:B------:R-:W-:-:S13]  /*01b0*/  ISETP.GE.AND P0, PT, R11, R2, PT ;  /* 0x000000020b00720c */ /* 0x000fda0003f06270 */
[----:B------:R-:W-:Y:S05]  /*01c0*/  @!P0 BRA `(.L_x_1) ;  /* 0x0000000000548947 */ /* 0x000fea0003800000 */
[----:B------:R-:W2:Y:S02]  /*01d0*/  LDG.E.U16 R2, desc[UR4][R4.64+0x2] ;  /* 0x0000020404027981 */ /* 0x000ea4000c1e1500 */
[----:B--2---:R-:W-:-:S04]  /*01e0*/  PRMT R2, R2, 0x9910, RZ ;  /* 0x0000991002027816 */ /* 0x004fc800000000ff */
[----:B------:R-:W-:-:S13]  /*01f0*/  ISETP.GE.AND P0, PT, R11, R2, PT ;  /* 0x000000020b00720c */ /* 0x000fda0003f06270 */
[----:B------:R-:W-:Y:S05]  /*0200*/  @!P0 BRA `(.L_x_1) ;  /* 0x0000000000448947 */ /* 0x000fea0003800000 */
[----:B------:R-:W-:-:S04]  /*0210*/  IMAD.IADD R9, R0, 0x1, -R3 ;  /* 0x0000000100097824 */ /* 0x000fc800078e0a03 */
[----:B------:R-:W-:-:S06]  /*0220*/  IMAD.WIDE R6, R9, 0x2, R6 ;  /* 0x0000000209067825 */ /* 0x000fcc00078e0206 */
[----:B------:R-:W2:Y:S02]  /*0230*/  LDG.E.U16 R6, desc[UR4][R6.64] ;  /* 0x0000000406067981 */ /* 0x000ea4000c1e1500 */
[----:B--2---:R-:W-:-:S04]  /*0240*/  PRMT R2, R6, 0x9910, RZ ;  /* 0x0000991006027816 */ /* 0x004fc800000000ff */
[----:B------:R-:W-:-:S13]  /*0250*/  ISETP.GE.AND P0, PT, R11, R2, PT ;  /* 0x000000020b00720c */ /* 0x000fda0003f06270 */
[----:B------:R-:W-:Y:S05]  /*0260*/  @!P0 BRA `(.L_x_1) ;  /* 0x00000000002c8947 */ /* 0x000fea0003800000 */
[----:B------:R-:W-:-:S06]  /*0270*/  IMAD.WIDE R4, R3, 0x2, R4 ;  /* 0x0000000203047825 */ /* 0x000fcc00078e0204 */
[----:B------:R-:W2:Y:S01]  /*0280*/  LDG.E.U16 R4, desc[UR4][R4.64] ;  /* 0x0000000404047981 */ /* 0x000ea2000c1e1500 */
[----:B------:R-:W-:Y:S01]  /*0290*/  IMAD.MOV.U32 R6, RZ, RZ, 0x80 ;  /* 0x00000080ff067424 */ /* 0x000fe200078e00ff */
[----:B--2---:R-:W-:-:S04]  /*02a0*/  PRMT R2, R4, 0x9910, RZ ;  /* 0x0000991004027816 */ /* 0x004fc800000000ff */
[----:B------:R-:W-:-:S13]  /*02b0*/  ISETP.GE.AND P0, PT, R11, R2, PT ;  /* 0x000000020b00720c */ /* 0x000fda0003f06270 */
[----:B------:R-:W0:Y:S01]  /*02c0*/  @P0 LDC.64 R2, c[0x0][0x398] ;  /* 0x0000e600ff020b82 */ /* 0x000e220000000a00 */
[----:B------:R-:W-:Y:S02]  /*02d0*/  @P0 PRMT R5, R6, 0x7610, R5 ;  /* 0x0000761006050816 */ /* 0x000fe40000000005 */
[----:B0-----:R-:W-:-:S04]  /*02e0*/  @P0 IADD3 R2, P1, PT, R0, R2, RZ ;  /* 0x0000000200020210 */ /* 0x001fc80007f3e0ff */
[----:B------:R-:W-:-:S05]  /*02f0*/  @P0 LEA.HI.X.SX32 R3, R0, R3, 0x1, P1 ;  /* 0x0000000300030211 */ /* 0x000fca00008f0eff */
[----:B------:R0:W-:Y:S01]  /*0300*/  @P0 STG.E.U8 desc[UR4][R2.64], R5 ;  /* 0x0000000502000986 */ /* 0x0001e2000c101104 */
[----:B------:R-:W-:Y:S05]  /*0310*/  @P0 EXIT ;  /* 0x000000000000094d */ /* 0x000fea0003800000 */
.L_x_1:
[----:B------:R-:W-:Y:S05]  /*0320*/  BSYNC.RECONVERGENT B0 ;  /* 0x0000000000007941 */ /* 0x000fea0003800200 */
.L_x_0:
[----:B------:R-:W0:Y:S01]  /*0330*/  LDCU.64 UR6, c[0x0][0x398] ;  /* 0x00007300ff0677ac */ /* 0x000e220008000a00 */
[----:B------:R-:W-:Y:S01]  /*0340*/  IMAD.MOV.U32 R4, RZ, RZ, 0xff ;  /* 0x000000ffff047424 */ /* 0x000fe200078e00ff */
[----:B0-----:R-:W-:-:S04]  /*0350*/  IADD3 R2, P0, PT, R0, UR6, RZ ;  /* 0x0000000600027c10 */ /* 0x001fc8000ff1e0ff */
[----:B------:R-:W-:Y:S02]  /*0360*/  LEA.HI.X.SX32 R3, R0, UR7, 0x1, P0 ;  /* 0x0000000700037c11 */ /* 0x000fe400080f0eff */
[----:B------:R-:W-:-:S05]  /*0370*/  PRMT R0, R4, 0x7610, R0 ;  /* 0x0000761004007816 */ /* 0x000fca0000000000 */
[----:B------:R-:W-:Y:S01]  /*0380*/  STG.E.U8 desc[UR4][R2.64], R0 ;  /* 0x0000000002007986 */ /* 0x000fe2000c101104 */
[----:B------:R-:W-:Y:S05]  /*0390*/  EXIT ;  /* 0x000000000000794d */ /* 0x000fea0003800000 */
.L_x_2:
[----:B------:R-:W-:-:S00]  /*03a0*/  BRA `(.L_x_2) ;  /* 0xfffffffc00fc7947 */ /* 0x000fc0000383ffff */
[----:B------:R-:W-:-:S00]  /*03b0*/  NOP ;  /* 0x0000000000007918 */ /* 0x000fc00000000000 */
        /* <DEDUP_REMOVED lines=12> */
.L_x_57:


//--------------------- .text._Z15magnitudeKernelPKsS0_Psii --------------------------
	.section	.text._Z15magnitudeKernelPKsS0_Psii,"ax",@progbits
	.align	128
        .global         _Z15magnitudeKernelPKsS0_Psii
        .type           _Z15magnitudeKernelPKsS0_Psii,@function
        .size           _Z15magnitudeKernelPKsS0_Psii,(.L_x_54 - _Z15magnitudeKernelPKsS0_Psii)
        .other          _Z15magnitudeKernelPKsS0_Psii,@"STO_CUDA_ENTRY STV_DEFAULT"
_Z15magnitudeKernelPKsS0_Psii:
.text._Z15magnitudeKernelPKsS0_Psii:
[----:B------:R-:W-:Y:S01]  /*0000*/  LDC R1, c[0x0][0x37c] ;  /* 0x0000df00ff017b82 */ /* 0x000fe20000000800 */
[----:B------:R-:W0:Y:S07]  /*0010*/  S2R R0, SR_TID.Y ;  /* 0x0000000000007919 */ /* 0x000e2e0000002200 */
[----:B------:R-:W1:Y:S01]  /*0020*/  LDC R2, c[0x0][0x360] ;  /* 0x0000d800ff027b82 */ /* 0x000e620000000800 */
[----:B------:R-:W2:Y:S01]  /*0030*/  LDCU.64 UR6, c[0x0][0x398] ;  /* 0x00007300ff0677ac */ /* 0x000ea20008000a00 */
[----:B------:R-:W1:Y:S06]  /*0040*/  S2R R5, SR_TID.X ;  /* 0x0000000000057919 */ /* 0x000e6c0000002100 */
[----:B------:R-:W0:Y:S08]  /*0050*/  S2UR UR5, SR_CTAID.Y ;  /* 0x00000000000579c3 */ /* 0x000e300000002600 */
[----:B------:R-:W0:Y:S08]  /*0060*/  LDC R3, c[0x0][0x364] ;  /* 0x0000d900ff037b82 */ /* 0x000e300000000800 */
[----:B------:R-:W1:Y:S01]  /*0070*/  S2UR UR4, SR_CTAID.X ;  /* 0x00000000000479c3 */ /* 0x000e620000002500 */
[----:B0-----:R-:W-:-:S05]  /*0080*/  IMAD R3, R3, UR5, R0 ;  /* 0x0000000503037c24 */ /* 0x001fca000f8e0200 */
[----:B--2---:R-:W-:Y:S01]  /*0090*/  ISETP.GE.AND P0, PT, R3, UR6, PT ;  /* 0x0000000603007c0c */ /* 0x004fe2000bf06270 */
[----:B-1----:R-:W-:-:S05]  /*00a0*/  IMAD R2, R2, UR4, R5 ;  /* 0x0000000402027c24 */ /* 0x002fca000f8e0205 */
[----:B------:R-:W-:-:S13]  /*00b0*/  ISETP.GE.OR P0, PT, R2, UR7, P0 ;  /* 0x0000000702007c0c */ /* 0x000fda0008706670 */
[----:B------:R-:W-:Y:S05]  /*00c0*/  @P0 EXIT ;  /* 0x000000000000094d */ /* 0x000fea0003800000 */
[----:B------:R-:W0:Y:S01]  /*00d0*/  LDC.64 R4, c[0x0][0x380] ;  /* 0x0000e000ff047b82 */ /* 0x000e220000000a00 */
[----:B------:R-:W1:Y:S01]  /*00e0*/  LDCU.64 UR4, c[0x0][0x358] ;  /* 0x00006b00ff0477ac */ /* 0x000e620008000a00 */
[----:B------:R-:W-:-:S06]  /*00f0*/  IMAD R2, R3, UR7, R2 ;  /* 0x0000000703027c24 */ /* 0x000fcc000f8e0202 */
[----:B------:R-:W2:Y:S01]  /*0100*/  LDC.64 R6, c[0x0][0x388] ;  /* 0x0000e200ff067b82 */ /* 0x000ea20000000a00 */
[----:B0-----:R-:W-:-:S06]  /*0110*/  IMAD.WIDE R4, R2, 0x2, R4 ;  /* 0x0000000202047825 */ /* 0x001fcc00078e0204 */
[----:B-1----:R-:W3:Y:S01]  /*0120*/  LDG.E.U16 R4, desc[UR4][R4.64] ;  /* 0x0000000404047981 */ /* 0x002ee2000c1e1500 */
[----:B--2---:R-:W-:-:S06]  /*0130*/  IMAD.WIDE R6, R2, 0x2, R6 ;  /* 0x0000000202067825 */ /* 0x004fcc00078e0206 */
[----:B------:R-:W2:Y:S01]  /*0140*/  LDG.E.U16 R6, desc[UR4][R6.64] ;  /* 0x0000000406067981 */ /* 0x000ea2000c1e1500 */
[----:B------:R-:W-:Y:S01]  /*0150*/  BSSY.RECONVERGENT B0, `(.L_x_3) ;  /* 0x0000012000007945 */ /* 0x000fe20003800200 */
[----:B---3--:R-:W-:-:S05]  /*0160*/  PRMT R0, R4, 0x9910, RZ ;  /* 0x0000991004007816 */ /* 0x008fca00000000ff */
[----:B------:R-:W-:Y:S01]  /*0170*/  IMAD R0, R0, R0, RZ ;  /* 0x0000000000007224 */ /* 0x000fe200078e02ff */
[----:B--2---:R-:W-:-:S05]  /*0180*/  PRMT R3, R6, 0x9910, RZ ;  /* 0x0000991006037816 */ /* 0x004fca00000000ff */
[----:B------:R-:W-:-:S05]  /*0190*/  IMAD R0, R3, R3, R0 ;  /* 0x0000000303007224 */ /* 0x000fca00078e0200 */
[----:B------:R-:W-:-:S04]  /*01a0*/  I2FP.F32.U32 R0, R0 ;  /* 0x0000000000007245 */ /* 0x000fc80000201000 */
[----:B------:R-:W-:Y:S01]  /*01b0*/  IADD3 R8, PT, PT, R0, -0xd000000, RZ ;  /* 0xf300000000087810 */ /* 0x000fe20007ffe0ff */
[----:B------:R0:W1:Y:S03]  /*01c0*/  MUFU.RSQ R3, R0 ;  /* 0x0000000000037308 */ /* 0x0000660000001400 */
[----:B------:R-:W-:-:S13]  /*01d0*/  ISETP.GT.U32.AND P0, PT, R8, 0x727fffff, PT ;  /* 0x727fffff0800780c */ /* 0x000fda0003f04070 */
[----:B0-----:R-:W-:Y:S05]  /*01e0*/  @!P0 BRA `(.L_x_4) ;  /* 0x0000000000108947 */ /* 0x001fea0003800000 */
[----:B------:R-:W-:-:S07]  /*01f0*/  MOV R8, 0x210 ;  /* 0x0000021000087802 */ /* 0x000fce0000000f00 */
[----:B-1----:R-:W-:Y:S05]  /*0200*/  CALL.REL.NOINC `($__internal_0_$__cuda_sm20_sqrt_rn_f32_slowpath) ;  /* 0x0000000000347944 */ /* 0x002fea0003c00000 */
[----:B------:R-:W-:Y:S01]  /*0210*/  MOV R0, R3 ;  /* 0x0000000300007202 */ /* 0x000fe20000000f00 */
[----:B------:R-:W-:Y:S06]  /*0220*/  BRA `(.L_x_5) ;  /* 0x0000000000107947 */ /* 0x000fec0003800000 */
.L_x_4:
[----:B-1----:R-:W-:Y:S01]  /*0230*/  FMUL.FTZ R5, R0, R3 ;  /* 0x0000000300057220 */ /* 0x002fe20000410000 */
[----:B------:R-:W-:-:S03]  /*0240*/  FMUL.FTZ R3, R3, 0.5 ;  /* 0x3f00000003037820 */ /* 0x000fc60000410000 */
[----:B------:R-:W-:-:S04]  /*0250*/  FFMA R0, -R5, R5, R0 ;  /* 0x0000000505007223 */ /* 0x000fc80000000100 */
[----:B------:R-:W-:-:S07]  /*0260*/  FFMA R0, R0, R3, R5 ;  /* 0x0000000300007223 */ /* 0x000fce0000000005 */
.L_x_5:
[----:B------:R-:W-:Y:S05]  /*0270*/  BSYNC.RECONVERGENT B0 ;  /* 0x0000000000007941 */ /* 0x000fea0003800200 */
.L_x_3:
[----:B------:R-:W0:Y:S01]  /*0280*/  LDC.64 R4, c[0x0][0x390] ;  /* 0x0000e400ff047b82 */ /* 0x000e220000000a00 */
[----:B------:R-:W-:-:S04]  /*0290*/  FADD R0, R0, 0.5 ;  /* 0x3f00000000007421 */ /* 0x000fc80000000000 */
[----:B------:R-:W1:Y:S01]  /*02a0*/  F2I.TRUNC.NTZ R7, R0 ;  /* 0x0000000000077305 */ /* 0x000e62000020f100 */
[----:B0-----:R-:W-:-:S05]  /*02b0*/  IMAD.WIDE R2, R2, 0x2, R4 ;  /* 0x0000000202027825 */ /* 0x001fca00078e0204 */
[----:B-1----:R-:W-:Y:S01]  /*02c0*/  STG.E.U16 desc[UR4][R2.64], R7 ;  /* 0x0000000702007986 */ /* 0x002fe2000c101504 */
[----:B------:R-:W-:Y:S05]  /*02d0*/  EXIT ;  /* 0x000000000000794d */ /* 0x000fea0003800000 */
        .weak           $__internal_0_$__cuda_sm20_sqrt_rn_f32_slowpath
        .type           $__internal_0_$__cuda_sm20_sqrt_rn_f32_slowpath,@function
        .size           $__internal_0_$__cuda_sm20_sqrt_rn_f32_slowpath,(.L_x_54 - $__internal_0_$__cuda_sm20_sqrt_rn_f32_slowpath)
$__internal_0_$__cuda_sm20_sqrt_rn_f32_slowpath:
[----:B------:R-:W-:-:S13]  /*02e0*/  LOP3.LUT P0, RZ, R0, 0x7fffffff, RZ, 0xc0, !PT ;  /* 0x7fffffff00ff7812 */ /* 0x000fda000780c0ff */
[----:B------:R-:W-:Y:S01]  /*02f0*/  @!P0 MOV R3, R0 ;  /* 0x0000000000038202 */ /* 0x000fe20000000f00 */
[----:B------:R-:W-:Y:S06]  /*0300*/  @!P0 BRA `(.L_x_6) ;  /* 0x0000000000408947 */ /* 0x000fec0003800000 */
[----:B------:R-:W-:-:S13]  /*0310*/  FSETP.GEU.FTZ.AND P0, PT, R0, RZ, PT ;  /* 0x000000ff0000720b */ /* 0x000fda0003f1e000 */
[----:B------:R-:W-:Y:S01]  /*0320*/  @!P0 MOV R3, 0x7fffffff ;  /* 0x7fffffff00038802 */ /* 0x000fe20000000f00 */
[----:B------:R-:W-:Y:S06]  /*0330*/  @!P0 BRA `(.L_x_6) ;  /* 0x0000000000348947 */ /* 0x000fec0003800000 */
[----:B------:R-:W-:-:S13]  /*0340*/  FSETP.GTU.FTZ.AND P0, PT, |R0|, +INF , PT ;  /* 0x7f8000000000780b */ /* 0x000fda0003f1c200 */
[----:B------:R-:W-:Y:S01]  /*0350*/  @P0 FADD.FTZ R3, R0, 1 ;  /* 0x3f80000000030421 */ /* 0x000fe20000010000 */
[----:B------:R-:W-:Y:S06]  /*0360*/  @P0 BRA `(.L_x_6) ;  /* 0x0000000000280947 */ /* 0x000fec0003800000 */
[----:B------:R-:W-:-:S13]  /*0370*/  FSETP.NEU.FTZ.AND P0, PT, |R0|, +INF , PT ;  /* 0x7f8000000000780b */ /* 0x000fda0003f1d200 */
[----:B------:R-:W-:-:S04]  /*0380*/  @P0 FFMA R4, R0, 1.84467440737095516160e+19, RZ ;  /* 0x5f80000000040823 */ /* 0x000fc800000000ff */
[----:B------:R-:W0:Y:S02]  /*0390*/  @P0 MUFU.RSQ R3, R4 ;  /* 0x0000000400030308 */ /* 0x000e240000001400 */
[----:B0-----:R-:W-:Y:S01]  /*03a0*/  @P0 FMUL.FTZ R5, R4, R3 ;  /* 0x0000000304050220 */ /* 0x001fe20000410000 */
[----:B------:R-:W-:Y:S01]  /*03b0*/  @P0 FMUL.FTZ R7, R3, 0.5 ;  /* 0x3f00000003070820 */ /* 0x000fe20000410000 */
[----:B------:R-:W-:Y:S02]  /*03c0*/  @!P0 MOV R3, R0 ;  /* 0x0000000000038202 */ /* 0x000fe40000000f00 */
[----:B------:R-:W-:-:S04]  /*03d0*/  @P0 FADD.FTZ R6, -R5, -RZ ;  /* 0x800000ff05060221 */ /* 0x000fc80000010100 */
[----:B------:R-:W-:-:S04]  /*03e0*/  @P0 FFMA R6, R5, R6, R4 ;  /* 0x0000000605060223 */ /* 0x000fc80000000004 */
[----:B------:R-:W-:-:S04]  /*03f0*/  @P0 FFMA R6, R6, R7, R5 ;  /* 0x0000000706060223 */ /* 0x000fc80000000005 */
[----:B------:R-:W-:-:S07]  /*0400*/  @P0 FMUL.FTZ R3, R6, 2.3283064365386962891e-10 ;  /* 0x2f80000006030820 */ /* 0x000fce0000410000 */
.L_x_6:
[----:B------:R-:W-:Y:S01]  /*0410*/  HFMA2 R5, -RZ, RZ, 0, 0 ;  /* 0x00000000ff057431 */ /* 0x000fe200000001ff */
[----:B------:R-:W-:-:S04]  /*0420*/  MOV R4, R8 ;  /* 0x0000000800047202 */ /* 0x000fc80000000f00 */
[----:B------:R-:W-:Y:S05]  /*0430*/  RET.REL.NODEC R4 `(_Z15magnitudeKernelPKsS0_Psii) ;  /* 0xfffffff804f07950 */ /* 0x000fea0003c3ffff */
.L_x_7:
        /* <DEDUP_REMOVED lines=12> */
.L_x_54:


//--------------------- .text._Z16derivativeKernelPKsPsS1_ii --------------------------
	.section	.text._Z16derivativeKernelPKsPsS1_ii,"ax",@progbits
	.align	128
        .global         _Z16derivativeKernelPKsPsS1_ii
        .type           _Z16derivativeKernelPKsPsS1_ii,@function
        .size           _Z16derivativeKernelPKsPsS1_ii,(.L_x_59 - _Z16derivativeKernelPKsPsS1_ii)
        .other          _Z16derivativeKernelPKsPsS1_ii,@"STO_CUDA_ENTRY STV_DEFAULT"
_Z16derivativeKernelPKsPsS1_ii:
.text._Z16derivativeKernelPKsPsS1_ii:
        /* <DEDUP_REMOVED lines=8> */
[----:B0-----:R-:W-:-:S02]  /*0080*/  IMAD R8, R8, UR5, R7 ;  /* 0x0000000508087c24 */ /* 0x001fc4000f8e0207 */
[----:B-1----:R-:W-:-:S03]  /*0090*/  IMAD R0, R0, UR4, R3 ;  /* 0x0000000400007c24 */ /* 0x002fc6000f8e0203 */
[----:B--2---:R-:W-:-:S04]  /*00a0*/  ISETP.GE.AND P0, PT, R8, R4, PT ;  /* 0x000000040800720c */ /* 0x004fc80003f06270 */
[----:B------:R-:W-:-:S13]  /*00b0*/  ISETP.GE.OR P0, PT, R0, R5, P0 ;  /* 0x000000050000720c */ /* 0x000fda0000706670 */
[----:B------:R-:W-:Y:S05]  /*00c0*/  @P0 EXIT ;  /* 0x000000000000094d */ /* 0x000fea0003800000 */
[----:B------:R-:W-:Y:S01]  /*00d0*/  ISETP.NE.AND P0, PT, R0, RZ, PT ;  /* 0x000000ff0000720c */ /* 0x000fe20003f05270 */
[----:B------:R-:W-:Y:S01]  /*00e0*/  IMAD R2, R8, R5, R0 ;  /* 0x0000000508027224 */ /* 0x000fe200078e0200 */
[----:B------:R-:W0:Y:S01]  /*00f0*/  LDCU.64 UR4, c[0x0][0x358] ;  /* 0x00006b00ff0477ac */ /* 0x000e220008000a00 */
[----:B------:R-:W-:Y:S10]  /*0100*/  BSSY.RECONVERGENT B0, `(.L_x_8) ;  /* 0x0000016000007945 */ /* 0x000ff40003800200 */
[----:B------:R-:W-:Y:S01]  /*0110*/  @!P0 VIADD R10, R2, 0x1 ;  /* 0x00000001020a8836 */ /* 0x000fe20000000000 */
[--C-:B------:R-:W-:Y:S01]  /*0120*/  @!P0 SHF.R.S32.HI R7, RZ, 0x1f, R2.reuse ;  /* 0x0000001fff078819 */ /* 0x100fe20000011402 */
[----:B------:R-:W-:-:S03]  /*0130*/  @!P0 IMAD.MOV.U32 R6, RZ, RZ, R2 ;  /* 0x000000ffff068224 */ /* 0x000fc600078e0002 */
[----:B------:R-:W-:Y:S01]  /*0140*/  @!P0 SHF.R.S32.HI R11, RZ, 0x1f, R10 ;  /* 0x0000001fff0b8819 */ /* 0x000fe2000001140a */
[----:B------:R-:W-:Y:S01]  /*0150*/  @!P0 IMAD.MOV.U32 R13, RZ, RZ, R7 ;  /* 0x000000ffff0d8224 */ /* 0x000fe200078e0007 */
[----:B------:R-:W-:Y:S01]  /*0160*/  @!P0 MOV R12, R6 ;  /* 0x00000006000c8202 */ /* 0x000fe20000000f00 */
[----:B0-----:R-:W-:Y:S06]  /*0170*/  @!P0 BRA `(.L_x_9) ;  /* 0x0000000000388947 */ /* 0x001fec0003800000 */
[----:B------:R-:W-:Y:S01]  /*0180*/  VIADD R3, R5, 0xffffffff ;  /* 0xffffffff05037836 */ /* 0x000fe20000000000 */
[----:B------:R-:W-:-:S04]  /*0190*/  IADD3 R12, PT, PT, R2, -0x1, RZ ;  /* 0xffffffff020c7810 */ /* 0x000fc80007ffe0ff */
[----:B------:R-:W-:Y:S02]  /*01a0*/  ISETP.NE.AND P0, PT, R0, R3, PT ;  /* 0x000000030000720c */ /* 0x000fe40003f05270 */
[----:B------:R-:W-:Y:S02]  /*01b0*/  SHF.R.S32.HI R3, RZ, 0x1f, R2 ;  /* 0x0000001fff037819 */ /* 0x000fe40000011402 */
[----:B------:R-:W-:-:S09]  /*01c0*/  SHF.R.S32.HI R13, RZ, 0x1f, R12 ;  /* 0x0000001fff0d7819 */ /* 0x000fd2000001140c */
[----:B------:R-:W-:Y:S01]  /*01d0*/  @P0 IADD3 R9, PT, PT, R2, 0x1, RZ ;  /* 0x0000000102090810 */ /* 0x000fe20007ffe0ff */
[--C-:B------:R-:W-:Y:S01]  /*01e0*/  @!P0 IMAD.MOV.U32 R6, RZ, RZ, R2.reuse ;  /* 0x000000ffff068224 */ /* 0x100fe200078e0002 */
[----:B------:R-:W-:Y:S01]  /*01f0*/  @!P0 MOV R10, R2 ;  /* 0x00000002000a8202 */ /* 0x000fe20000000f00 */
[--C-:B------:R-:W-:Y:S02]  /*0200*/  @!P0 IMAD.MOV.U32 R7, RZ, RZ, R3.reuse ;  /* 0x000000ffff078224 */ /* 0x100fe400078e0003 */
[----:B------:R-:W-:Y:S01]  /*0210*/  @!P0 IMAD.MOV.U32 R11, RZ, RZ, R3 ;  /* 0x000000ffff0b8224 */ /* 0x000fe200078e0003 */
[----:B------:R-:W-:Y:S01]  /*0220*/  @P0 SHF.R.S32.HI R11, RZ, 0x1f, R9 ;  /* 0x0000001fff0b0819 */ /* 0x000fe20000011409 */
[----:B------:R-:W-:Y:S02]  /*0230*/  @P0 IMAD.MOV.U32 R6, RZ, RZ, R2 ;  /* 0x000000ffff060224 */ /* 0x000fe400078e0002 */
[----:B------:R-:W-:Y:S02]  /*0240*/  @P0 IMAD.MOV.U32 R7, RZ, RZ, R3 ;  /* 0x000000ffff070224 */ /* 0x000fe400078e0003 */
[----:B------:R-:W-:-:S07]  /*0250*/  @P0 IMAD.MOV.U32 R10, RZ, RZ, R9 ;  /* 0x000000ffff0a0224 */ /* 0x000fce00078e0009 */
.L_x_9:
[----:B------:R-:W-:Y:S05]  /*0260*/  BSYNC.RECONVERGENT B0 ;  /* 0x0000000000007941 */ /* 0x000fea0003800200 */
.L_x_8:
[----:B------:R-:W0:Y:S02]  /*0270*/  LDCU.128 UR8, c[0x0][0x380] ;  /* 0x00007000ff0877ac */ /* 0x000e240008000c00 */
[----:B0-----:R-:W-:-:S04]  /*0280*/  LEA R14, P0, R12, UR8, 0x1 ;  /* 0x000000080c0e7c11 */ /* 0x001fc8000f8008ff */
[----:B------:R-:W-:Y:S02]  /*0290*/  LEA.HI.X R15, R12, UR9, R13, 0x1, P0 ;  /* 0x000000090c0f7c11 */ /* 0x000fe400080f0c0d */
[----:B------:R-:W-:-:S03]  /*02a0*/  LEA R12, P0, R10, UR8, 0x1 ;  /* 0x000000080a0c7c11 */ /* 0x000fc6000f8008ff */
[----:B------:R-:W2:Y:S01]  /*02b0*/  LDG.E.U16 R14, desc[UR4][R14.64] ;  /* 0x000000040e0e7981 */ /* 0x000ea2000c1e1500 */
[----:B------:R-:W-:-:S05]  /*02c0*/  LEA.HI.X R13, R10, UR9, R11, 0x1, P0 ;  /* 0x000000090a0d7c11 */ /* 0x000fca00080f0c0b */
[----:B------:R-:W3:Y:S01]  /*02d0*/  LDG.E.U16 R12, desc[UR4][R12.64] ;  /* 0x000000040c0c7981 */ /* 0x000ee2000c1e1500 */
[----:B------:R-:W-:Y:S02]  /*02e0*/  LEA R10, P1, R6, UR10, 0x1 ;  /* 0x0000000a060a7c11 */ /* 0x000fe4000f8208ff */
[----:B------:R-:W-:Y:S02]  /*02f0*/  ISETP.NE.AND P0, PT, R8, RZ, PT ;  /* 0x000000ff0800720c */ /* 0x000fe40003f05270 */
[----:B------:R-:W-:Y:S02]  /*0300*/  LEA.HI.X R11, R6, UR11, R7, 0x1, P1 ;  /* 0x0000000b060b7c11 */ /* 0x000fe400088f0c07 */
[----:B--2---:R-:W-:-:S04]  /*0310*/  IADD3 R9, PT, PT, RZ, -R14, RZ ;  /* 0x8000000eff097210 */ /* 0x004fc80007ffe0ff */
[----:B------:R-:W-:-:S05]  /*0320*/  PRMT R9, R9, 0x7710, RZ ;  /* 0x0000771009097816 */ /* 0x000fca00000000ff */
[----:B---3--:R-:W-:-:S05]  /*0330*/  IMAD.IADD R7, R12, 0x1, R9 ;  /* 0x000000010c077824 */ /* 0x008fca00078e0209 */
[----:B------:R0:W-:Y:S01]  /*0340*/  STG.E.U16 desc[UR4][R10.64], R7 ;  /* 0x000000070a007986 */ /* 0x0001e2000c101504 */
[----:B------:R-:W-:Y:S05]  /*0350*/  @P0 BRA `(.L_x_10) ;  /* 0x0000000000340947 */ /* 0x000fea0003800000 */
[----:B------:R-:W0:Y:S01]  /*0360*/  LDC.64 R8, c[0x0][0x380] ;  /* 0x0000e000ff087b82 */ /* 0x000e220000000a00 */
[C---:B------:R-:W-:Y:S01]  /*0370*/  IADD3 R5, PT, PT, R2.reuse, R5, RZ ;  /* 0x0000000502057210 */ /* 0x040fe20007ffe0ff */
[----:B0-----:R-:W-:-:S06]  /*0380*/  IMAD.WIDE R6, R2, 0x2, R8 ;  /* 0x0000000202067825 */ /* 0x001fcc00078e0208 */
[----:B------:R-:W2:Y:S01]  /*0390*/  LDG.E.U16 R6, desc[UR4][R6.64] ;  /* 0x0000000406067981 */ /* 0x000ea2000c1e1500 */
[----:B------:R-:W-:Y:S02]  /*03a0*/  IMAD.WIDE R4, R5, 0x2, R8 ;  /* 0x0000000205047825 */ /* 0x000fe400078e0208 */
[----:B------:R-:W0:Y:S04]  /*03b0*/  LDC.64 R8, c[0x0][0x390] ;  /* 0x0000e400ff087b82 */ /* 0x000e280000000a00 */
[----:B------:R-:W3:Y:S01]  /*03c0*/  LDG.E.U16 R4, desc[UR4][R4.64] ;  /* 0x0000000404047981 */ /* 0x000ee2000c1e1500 */
[----:B0-----:R-:W-:-:S04]  /*03d0*/  IMAD.WIDE R2, R2, 0x2, R8 ;  /* 0x0000000202027825 */ /* 0x001fc800078e0208 */
[----:B--2---:R-:W-:-:S05]  /*03e0*/  IMAD.MOV R11, RZ, RZ, -R6 ;  /* 0x000000ffff0b7224 */ /* 0x004fca00078e0a06 */
[----:B------:R-:W-:-:S04]  /*03f0*/  PRMT R11, R11, 0x7710, RZ ;  /* 0x000077100b0b7816 */ /* 0x000fc800000000ff */
[----:B---3--:R-:W-:-:S05]  /*0400*/  IADD3 R9, PT, PT, R4, R11, RZ ;  /* 0x0000000b04097210 */ /* 0x008fca0007ffe0ff */
[----:B------:R-:W-:Y:S01]  /*0410*/  STG.E.U16 desc[UR4][R2.64], R9 ;  /* 0x0000000902007986 */ /* 0x000fe2000c101504 */
[----:B------:R-:W-:Y:S05]  /*0420*/  EXIT ;  /* 0x000000000000794d */ /* 0x000fea0003800000 */
.L_x_10:
[----:B0-----:R-:W-:-:S05]  /*0430*/  VIADD R7, R4, 0xffffffff ;  /* 0xffffffff04077836 */ /* 0x001fca0000000000 */
[----:B------:R-:W-:-:S13]  /*0440*/  ISETP.NE.AND P0, PT, R8, R7, PT ;  /* 0x000000070800720c */ /* 0x000fda0003f05270 */
[----:B------:R-:W-:Y:S05]  /*0450*/  @P0 BRA `(.L_x_11) ;  /* 0x0000000000340947 */ /* 0x000fea0003800000 */
[----:B------:R-:W0:Y:S01]  /*0460*/  LDC.64 R6, c[0x0][0x380] ;  /* 0x0000e000ff067b82 */ /* 0x000e220000000a00 */
[----:B------:R-:W-:-:S07]  /*0470*/  IADD3 R5, PT, PT, R2, -R5, RZ ;  /* 0x8000000502057210 */ /* 0x000fce0007ffe0ff */
[----:B------:R-:W1:Y:S01]  /*0480*/  LDC.64 R8, c[0x0][0x390] ;  /* 0x0000e400ff087b82 */ /* 0x000e620000000a00 */
[----:B0-----:R-:W-:-:S06]  /*0490*/  IMAD.WIDE R4, R5, 0x2, R6 ;  /* 0x0000000205047825 */ /* 0x001fcc00078e0206 */
[----:B------:R-:W2:Y:S01]  /*04a0*/  LDG.E.U16 R4, desc[UR4][R4.64] ;  /* 0x0000000404047981 */ /* 0x000ea2000c1e1500 */
[----:B------:R-:W-:-:S06]  /*04b0*/  IMAD.WIDE R6, R2, 0x2, R6 ;  /* 0x0000000202067825 */ /* 0x000fcc00078e0206 */
[----:B------:R-:W3:Y:S01]  /*04c0*/  LDG.E.U16 R6, desc[UR4][R6.64] ;  /* 0x0000000406067981 */ /* 0x000ee2000c1e1500 */
[----:B-1----:R-:W-:-:S04]  /*04d0*/  IMAD.WIDE R8, R2, 0x2, R8 ;  /* 0x0000000202087825 */ /* 0x002fc800078e0208 */
[----:B--2---:R-:W-:-:S05]  /*04e0*/  IMAD.MOV R3, RZ, RZ, -R4 ;  /* 0x000000ffff037224 */ /* 0x004fca00078e0a04 */
[----:B------:R-:W-:-:S04]  /*04f0*/  PRMT R3, R3, 0x7710, RZ ;  /* 0x0000771003037816 */ /* 0x000fc800000000ff */
[----:B---3--:R-:W-:-:S05]  /*0500*/  IADD3 R3, PT, PT, R6, R3, RZ ;  /* 0x0000000306037210 */ /* 0x008fca0007ffe0ff */
[----:B------:R-:W-:Y:S01]  /*0510*/  STG.E.U16 desc[UR4][R8.64], R3 ;  /* 0x0000000308007986 */ /* 0x000fe2000c101504 */
[----:B------:R-:W-:Y:S05]  /*0520*/  EXIT ;  /* 0x000000000000794d */ /* 0x000fea0003800000 */
.L_x_11:
[----:B------:R-:W0:Y:S01]  /*0530*/  LDC.64 R10, c[0x0][0x380] ;  /* 0x0000e000ff0a7b82 */ /* 0x000e220000000a00 */
[-CC-:B------:R-:W-:Y:S02]  /*0540*/  IMAD R8, R8, R5.reuse, R5.reuse ;  /* 0x0000000508087224 */ /* 0x180fe400078e0205 */
[----:B------:R-:W-:Y:S01]  /*0550*/  IMAD.MOV R3, RZ, RZ, -R5 ;  /* 0x000000ffff037224 */ /* 0x000fe200078e0a05 */
[----:B------:R-:W-:-:S04]  /*0560*/  IADD3 R5, PT, PT, R2, R5, RZ ;  /* 0x0000000502057210 */ /* 0x000fc80007ffe0ff */
[----:B------:R-:W-:-:S05]  /*0570*/  LEA R3, R3, R8, 0x1 ;  /* 0x0000000803037211 */ /* 0x000fca00078e08ff */
[----:B------:R-:W-:-:S04]  /*0580*/  IMAD.IADD R3, R0, 0x1, R3 ;  /* 0x0000000100037824 */ /* 0x000fc800078e0203 */
        /* <DEDUP_REMOVED lines=11> */
.L_x_12:
        /* <DEDUP_REMOVED lines=12> */
.L_x_59:


//--------------------- .text._Z16gaussianVerticalPKfPsiiS0_i --------------------------
	.section	.text._Z16gaussianVerticalPKfPsiiS0_i,"ax",@progbits
	.align	128
        .global         _Z16gaussianVerticalPKfPsiiS0_i
        .type           _Z16gaussianVerticalPKfPsiiS0_i,@function
        .size           _Z16gaussianVerticalPKfPsiiS0_i,(.L_x_55 - _Z16gaussianVerticalPKfPsiiS0_i)
        .other          _Z16gaussianVerticalPKfPsiiS0_i,@"STO_CUDA_ENTRY STV_DEFAULT"
_Z16gaussianVerticalPKfPsiiS0_i:
.text._Z16gaussianVerticalPKfPsiiS0_i:
[----:B------:R-:W-:Y:S01]  /*0000*/  LDC R1, c[0x0][0x37c] ;  /* 0x0000df00ff017b82 */ /* 0x000fe20000000800 */
[----:B------:R-:W0:Y:S07]  /*0010*/  S2R R5, SR_TID.Y ;  /* 0x0000000000057919 */ /* 0x000e2e0000002200 */
[----:B------:R-:W1:Y:S01]  /*0020*/  LDC R3, c[0x0][0x360] ;  /* 0x0000d800ff037b82 */ /* 0x000e620000000800 */
[----:B------:R-:W2:Y:S01]  /*0030*/  LDCU.64 UR6, c[0x0][0x390] ;  /* 0x00007200ff0677ac */ /* 0x000ea20008000a00 */
[----:B------:R-:W1:Y:S06]  /*0040*/  S2R R2, SR_TID.X ;  /* 0x0000000000027919 */ /* 0x000e6c0000002100 */
[----:B------:R-:W0:Y:S08]  /*0050*/  S2UR UR5, SR_CTAID.Y ;  /* 0x00000000000579c3 */ /* 0x000e300000002600 */
[----:B------:R-:W0:Y:S01]  /*0060*/  LDC R0, c[0x0][0x364] ;  /* 0x0000d900ff007b82 */ /* 0x000e220000000800 */
[----:B--2---:R-:W-:-:S07]  /*0070*/  MOV R14, UR7 ;  /* 0x00000007000e7c02 */ /* 0x004fce0008000f00 */
[----:B------:R-:W1:Y:S01]  /*0080*/  S2UR UR4, SR_CTAID.X ;  /* 0x00000000000479c3 */ /* 0x000e620000002500 */
[----:B0-----:R-:W-:-:S05]  /*0090*/  IMAD R0, R0, UR5, R5 ;  /* 0x0000000500007c24 */ /* 0x001fca000f8e0205 */
[----:B------:R-:W-:Y:S01]  /*00a0*/  ISETP.GE.AND P0, PT, R0, UR6, PT ;  /* 0x0000000600007c0c */ /* 0x000fe2000bf06270 */
[----:B-1----:R-:W-:-:S05]  /*00b0*/  IMAD R3, R3, UR4, R2 ;  /* 0x0000000403037c24 */ /* 0x002fca000f8e0202 */
[----:B------:R-:W-:-:S13]  /*00c0*/  ISETP.GE.OR P0, PT, R3, R14, P0 ;  /* 0x0000000e0300720c */ /* 0x000fda0000706670 */
[----:B------:R-:W-:Y:S05]  /*00d0*/  @P0 EXIT ;  /* 0x000000000000094d */ /* 0x000fea0003800000 */
[----:B------:R-:W0:Y:S01]  /*00e0*/  LDCU UR7, c[0x0][0x3a0] ;  /* 0x00007400ff0777ac */ /* 0x000e220008000800 */
[----:B------:R-:W-:Y:S01]  /*00f0*/  CS2R R4, SRZ ;  /* 0x0000000000047805 */ /* 0x000fe2000001ff00 */
[----:B------:R-:W1:Y:S01]  /*0100*/  LDCU.64 UR8, c[0x0][0x358] ;  /* 0x00006b00ff0877ac */ /* 0x000e620008000a00 */
[----:B0-----:R-:W-:-:S09]  /*0110*/  UISETP.GE.AND UP0, UPT, UR7, URZ, UPT ;  /* 0x000000ff0700728c */ /* 0x001fd2000bf06270 */
[----:B-1----:R-:W-:Y:S05]  /*0120*/  BRA.U !UP0, `(.L_x_13) ;  /* 0x0000000d084c7547 */ /* 0x002fea000b800000 */
[----:B------:R-:W-:Y:S01]  /*0130*/  UISETP.GE.U32.AND UP0, UPT, UR7, 0x4, UPT ;  /* 0x000000040700788c */ /* 0x000fe2000bf06070 */
[----:B------:R-:W-:Y:S01]  /*0140*/  CS2R R4, SRZ ;  /* 0x0000000000047805 */ /* 0x000fe2000001ff00 */
[----:B------:R-:W-:-:S07]  /*0150*/  UIADD3 UR4, UPT, UPT, -UR7, URZ, URZ ;  /* 0x000000ff07047290 */ /* 0x000fce000fffe1ff */
[----:B------:R-:W-:Y:S05]  /*0160*/  BRA.U !UP0, `(.L_x_14) ;  /* 0x0000000508c87547 */ /* 0x000fea000b800000 */
[----:B------:R-:W0:Y:S01]  /*0170*/  LDC R7, c[0x0][0x394] ;  /* 0x0000e500ff077b82 */ /* 0x000e220000000800 */
[----:B------:R-:W-:Y:S01]  /*0180*/  VIADD R8, R0, -UR7 ;  /* 0x8000000700087c36 */ /* 0x000fe20008000000 */
[----:B------:R-:W-:Y:S01]  /*0190*/  USHF.L.U32 UR4, UR7, 0x1, URZ ;  /* 0x0000000107047899 */ /* 0x000fe200080006ff */
[----:B------:R-:W-:Y:S02]  /*01a0*/  HFMA2 R4, -RZ, RZ, 0, 0 ;  /* 0x00000000ff047431 */ /* 0x000fe400000001ff */
[----:B------:R-:W-:Y:S01]  /*01b0*/  IMAD.MOV.U32 R2, RZ, RZ, 0x3 ;  /* 0x00000003ff027424 */ /* 0x000fe200078e00ff */
[----:B------:R-:W-:Y:S01]  /*01c0*/  UIADD3 UR5, UPT, UPT, -UR7, 0x3, URZ ;  /* 0x0000000307057890 */ /* 0x000fe2000fffe1ff */
[C---:B------:R-:W-:Y:S01]  /*01d0*/  IMAD R22, R8.reuse, R14, R14 ;  /* 0x0000000e08167224 */ /* 0x040fe200078e020e */
[C---:B------:R-:W-:Y:S01]  /*01e0*/  IADD3 R23, PT, PT, R8.reuse, 0x2, RZ ;  /* 0x0000000208177810 */ /* 0x040fe20007ffe0ff */
[----:B------:R-:W1:Y:S01]  /*01f0*/  LDC.64 R12, c[0x0][0x398] ;  /* 0x0000e600ff0c7b82 */ /* 0x000e620000000a00 */
[C---:B------:R-:W-:Y:S01]  /*0200*/  IADD3 R10, PT, PT, R8.reuse, 0x4, RZ ;  /* 0x00000004080a7810 */ /* 0x040fe20007ffe0ff */
[C---:B------:R-:W-:Y:S01]  /*0210*/  VIADD R9, R8.reuse, 0x3 ;  /* 0x0000000308097836 */ /* 0x040fe20000000000 */
[C---:B------:R-:W-:Y:S01]  /*0220*/  IADD3 R20, PT, PT, R8.reuse, 0x6, RZ ;  /* 0x0000000608147810 */ /* 0x040fe20007ffe0ff */
[C---:B------:R-:W-:Y:S01]  /*0230*/  VIADD R11, R8.reuse, 0x5 ;  /* 0x00000005080b7836 */ /* 0x040fe20000000000 */
[----:B------:R-:W-:Y:S01]  /*0240*/  ULOP3.LUT UR4, UR4, 0xfffffff8, URZ, 0xc0, !UPT ;  /* 0xfffffff804047892 */ /* 0x000fe2000f8ec0ff */
[----:B------:R-:W-:Y:S01]  /*0250*/  VIADD R21, R8, 0x7 ;  /* 0x0000000708157836 */ /* 0x000fe20000000000 */
[----:B------:R-:W-:Y:S01]  /*0260*/  IADD3 R22, PT, PT, R3, R22, RZ ;  /* 0x0000001603167210 */ /* 0x000fe20007ffe0ff */
[-CC-:B------:R-:W-:Y:S01]  /*0270*/  IMAD R23, R23, R14.reuse, R3.reuse ;  /* 0x0000000e17177224 */ /* 0x180fe200078e0203 */
[----:B------:R-:W2:Y:S01]  /*0280*/  LDCU UR6, c[0x0][0x390] ;  /* 0x00007200ff0677ac */ /* 0x000ea20008000800 */
[----:B------:R-:W-:-:S02]  /*0290*/  IMAD R9, R9, R14, R3 ;  /* 0x0000000e09097224 */ /* 0x000fc400078e0203 */
[-CC-:B------:R-:W-:Y:S01]  /*02a0*/  IMAD R10, R10, R14.reuse, R3.reuse ;  /* 0x0000000e0a0a7224 */ /* 0x180fe200078e0203 */
[----:B------:R-:W-:Y:S01]  /*02b0*/  UIADD3 UR4, UPT, UPT, -UR4, URZ, URZ ;  /* 0x000000ff04047290 */ /* 0x000fe2000fffe1ff */
[-CC-:B------:R-:W-:Y:S02]  /*02c0*/  IMAD R11, R11, R14.reuse, R3.reuse ;  /* 0x0000000e0b0b7224 */ /* 0x180fe400078e0203 */
[-CC-:B------:R-:W-:Y:S02]  /*02d0*/  IMAD R20, R20, R14.reuse, R3.reuse ;  /* 0x0000000e14147224 */ /* 0x180fe400078e0203 */
[-CC-:B------:R-:W-:Y:S02]  /*02e0*/  IMAD R21, R21, R14.reuse, R3.reuse ;  /* 0x0000000e15157224 */ /* 0x180fe400078e0203 */
[----:B------:R-:W-:-:S07]  /*02f0*/  IMAD R6, R8, R14, R3 ;  /* 0x0000000e08067224 */ /* 0x000fce00078e0203 */
.L_x_15:
[----:B--2---:R-:W-:Y:S01]  /*0300*/  ISETP.GE.AND P3, PT, R8, UR6, PT ;  /* 0x0000000608007c0c */ /* 0x004fe2000bf66270 */
[----:B------:R-:W-:-:S03]  /*0310*/  VIADD R15, R2, 0xfffffffd ;  /* 0xfffffffd020f7836 */ /* 0x000fc60000000000 */
[----:B------:R-:W-:Y:S01]  /*0320*/  ISETP.LT.OR P3, PT, R8, RZ, P3 ;  /* 0x000000ff0800720c */ /* 0x000fe20001f61670 */
[----:B-1----:R-:W-:-:S12]  /*0330*/  IMAD.WIDE R14, R15, 0x4, R12 ;  /* 0x000000040f0e7825 */ /* 0x002fd800078e020c */
[----:B------:R-:W1:Y:S01]  /*0340*/  @!P3 LDC.64 R26, c[0x0][0x380] ;  /* 0x0000e000ff1abb82 */ /* 0x000e620000000a00 */
[----:B------:R-:W2:Y:S01]  /*0350*/  @!P3 LDG.E R24, desc[UR8][R14.64] ;  /* 0x000000080e18b981 */ /* 0x000ea2000c1e1900 */
[----:B-1----:R-:W-:-:S06]  /*0360*/  @!P3 IMAD.WIDE R26, R6, 0x4, R26 ;  /* 0x00000004061ab825 */ /* 0x002fcc00078e021a */
[----:B------:R-:W2:Y:S01]  /*0370*/  @!P3 LDG.E R26, desc[UR8][R26.64] ;  /* 0x000000081a1ab981 */ /* 0x000ea2000c1e1900 */
[----:B------:R-:W-:-:S04]  /*0380*/  IADD3 R16, PT, PT, R8, 0x1, RZ ;  /* 0x0000000108107810 */ /* 0x000fc80007ffe0ff */
[----:B------:R-:W-:-:S04]  /*0390*/  ISETP.GE.AND P2, PT, R16, UR6, PT ;  /* 0x0000000610007c0c */ /* 0x000fc8000bf46270 */
[----:B------:R-:W-:Y:S01]  /*03a0*/  ISETP.LT.OR P2, PT, R16, RZ, P2 ;  /* 0x000000ff1000720c */ /* 0x000fe20001741670 */
[C---:B------:R-:W-:Y:S01]  /*03b0*/  VIADD R18, R8.reuse, 0x2 ;  /* 0x0000000208127836 */ /* 0x040fe20000000000 */
[----:B------:R-:W-:-:S04]  /*03c0*/  IADD3 R19, PT, PT, R8, 0x3, RZ ;  /* 0x0000000308137810 */ /* 0x000fc80007ffe0ff */
[----:B------:R-:W-:-:S07]  /*03d0*/  ISETP.GE.AND P1, PT, R18, UR6, PT ;  /* 0x0000000612007c0c */ /* 0x000fce000bf26270 */
[----:B------:R-:W1:Y:S01]  /*03e0*/  @!P2 LDC.64 R16, c[0x0][0x380] ;  /* 0x0000e000ff10ab82 */ /* 0x000e620000000a00 */
[C---:B------:R-:W-:Y:S01]  /*03f0*/  ISETP.GE.AND P0, PT, R19.reuse, UR6, PT ;  /* 0x0000000613007c0c */ /* 0x040fe2000bf06270 */
[----:B------:R-:W3:Y:S01]  /*0400*/  @!P2 LDG.E R25, desc[UR8][R14.64+0x4] ;  /* 0x000004080e19a981 */ /* 0x000ee2000c1e1900 */
[----:B------:R-:W-:Y:S02]  /*0410*/  ISETP.LT.OR P1, PT, R18, RZ, P1 ;  /* 0x000000ff1200720c */ /* 0x000fe40000f21670 */
[----:B------:R-:W-:-:S11]  /*0420*/  ISETP.LT.OR P0, PT, R19, RZ, P0 ;  /* 0x000000ff1300720c */ /* 0x000fd60000701670 */
[----:B------:R-:W4:Y:S01]  /*0430*/  @!P1 LDC.64 R18, c[0x0][0x380] ;  /* 0x0000e000ff129b82 */ /* 0x000f220000000a00 */
[----:B------:R-:W5:Y:S01]  /*0440*/  @!P1 LDG.E R27, desc[UR8][R14.64+0x8] ;  /* 0x000008080e1b9981 */ /* 0x000f62000c1e1900 */
[----:B-1----:R-:W-:-:S06]  /*0450*/  @!P2 IMAD.WIDE R28, R22, 0x4, R16 ;  /* 0x00000004161ca825 */ /* 0x002fcc00078e0210 */
[----:B------:R-:W1:Y:S01]  /*0460*/  @!P0 LDC.64 R16, c[0x0][0x380] ;  /* 0x0000e000ff108b82 */ /* 0x000e620000000a00 */
[----:B------:R-:W5:Y:S01]  /*0470*/  @!P2 LDG.E R28, desc[UR8][R28.64] ;  /* 0x000000081c1ca981 */ /* 0x000f62000c1e1900 */
[----:B----4-:R-:W-:-:S06]  /*0480*/  @!P1 IMAD.WIDE R18, R23, 0x4, R18 ;  /* 0x0000000417129825 */ /* 0x010fcc00078e0212 */
[----:B------:R-:W4:Y:S01]  /*0490*/  @!P1 LDG.E R18, desc[UR8][R18.64] ;  /* 0x0000000812129981 */ /* 0x000f22000c1e1900 */
[----:B-1----:R-:W-:-:S06]  /*04a0*/  @!P0 IMAD.WIDE R16, R9, 0x4, R16 ;  /* 0x0000000409108825 */ /* 0x002fcc00078e0210 */
[----:B------:R1:W4:Y:S01]  /*04b0*/  @!P0 LDG.E R16, desc[UR8][R16.64] ;  /* 0x0000000810108981 */ /* 0x000322000c1e1900 */
[----:B--2---:R-:W-:-:S03]  /*04c0*/  @!P3 FFMA R5, R26, R24, R5 ;  /* 0x000000181a05b223 */ /* 0x004fc60000000005 */
[----:B------:R-:W2:Y:S01]  /*04d0*/  @!P0 LDG.E R26, desc[UR8][R14.64+0xc] ;  /* 0x00000c080e1a8981 */ /* 0x000ea2000c1e1900 */
[----:B------:R-:W-:Y:S01]  /*04e0*/  @!P3 FADD R4, R4, R24 ;  /* 0x000000180404b221 */ /* 0x000fe20000000000 */
[C---:B------:R-:W-:Y:S02]  /*04f0*/  VIADD R24, R8.reuse, 0x4 ;  /* 0x0000000408187836 */ /* 0x040fe40000000000 */
[----:B-1----:R-:W-:-:S03]  /*0500*/  VIADD R17, R8, 0x6 ;  /* 0x0000000608117836 */ /* 0x002fc60000000000 */
[C---:B------:R-:W-:Y:S02]  /*0510*/  ISETP.GE.AND P3, PT, R24.reuse, UR6, PT ;  /* 0x0000000618007c0c */ /* 0x040fe4000bf66270 */
[C---:B------:R-:W-:Y:S02]  /*0520*/  ISETP.GE.AND P5, PT, R17.reuse, UR6, PT ;  /* 0x0000000611007c0c */ /* 0x040fe4000bfa6270 */
[----:B------:R-:W-:Y:S02]  /*0530*/  ISETP.LT.OR P3, PT, R24, RZ, P3 ;  /* 0x000000ff1800720c */ /* 0x000fe40001f61670 */
[----:B------:R-:W-:Y:S02]  /*0540*/  IADD3 R24, PT, PT, R8, 0x5, RZ ;  /* 0x0000000508187810 */ /* 0x000fe40007ffe0ff */
[----:B------:R-:W-:Y:S02]  /*0550*/  ISETP.LT.OR P5, PT, R17, RZ, P5 ;  /* 0x000000ff1100720c */ /* 0x000fe40002fa1670 */
[----:B------:R-:W-:Y:S01]  /*0560*/  ISETP.GE.AND P4, PT, R24, UR6, PT ;  /* 0x0000000618007c0c */ /* 0x000fe2000bf86270 */
[----:B---3--:R-:W-:-:S03]  /*0570*/  @!P2 FADD R4, R4, R25 ;  /* 0x000000190404a221 */ /* 0x008fc60000000000 */
[----:B------:R-:W-:-:S07]  /*0580*/  ISETP.LT.OR P4, PT, R24, RZ, P4 ;  /* 0x000000ff1800720c */ /* 0x000fce0002781670 */
[----:B------:R-:W3:Y:S01]  /*0590*/  @!P5 LDG.E R29, desc[UR8][R14.64+0x18] ;  /* 0x000018080e1dd981 */ /* 0x000ee2000c1e1900 */
[----:B-----5:R-:W-:Y:S01]  /*05a0*/  @!P1 FADD R4, R4, R27 ;  /* 0x0000001b04049221 */ /* 0x020fe20000000000 */
[----:B------:R-:W-:Y:S02]  /*05b0*/  @!P2 FFMA R5, R28, R25, R5 ;  /* 0x000000191c05a223 */ /* 0x000fe40000000005 */
[----:B------:R-:W1:Y:S02]  /*05c0*/  @!P3 LDC.64 R24, c[0x0][0x380] ;  /* 0x0000e000ff18bb82 */ /* 0x000e640000000a00 */
[----:B------:R-:W5:Y:S01]  /*05d0*/  @!P4 LDG.E R28, desc[UR8][R14.64+0x14] ;  /* 0x000014080e1cc981 */ /* 0x000f62000c1e1900 */
[----:B----4-:R-:W-:-:S05]  /*05e0*/  @!P1 FFMA R5, R18, R27, R5 ;  /* 0x0000001b12059223 */ /* 0x010fca0000000005 */
[----:B------:R-:W4:Y:S01]  /*05f0*/  @!P4 LDC.64 R18, c[0x0][0x380] ;  /* 0x0000e000ff12cb82 */ /* 0x000f220000000a00 */
[----:B-1----:R-:W-:-:S06]  /*0600*/  @!P3 IMAD.WIDE R24, R10, 0x4, R24 ;  /* 0x000000040a18b825 */ /* 0x002fcc00078e0218 */
[----:B------:R-:W3:Y:S01]  /*0610*/  @!P3 LDG.E R24, desc[UR8][R24.64] ;  /* 0x000000081818b981 */ /* 0x000ee2000c1e1900 */
[----:B----4-:R-:W-:-:S06]  /*0620*/  @!P4 IMAD.WIDE R18, R11, 0x4, R18 ;  /* 0x000000040b12c825 */ /* 0x010fcc00078e0212 */
[----:B------:R-:W5:Y:S01]  /*0630*/  @!P4 LDG.E R18, desc[UR8][R18.64] ;  /* 0x000000081212c981 */ /* 0x000f62000c1e1900 */
[----:B--2---:R-:W-:Y:S01]  /*0640*/  @!P0 FFMA R5, R16, R26, R5 ;  /* 0x0000001a10058223 */ /* 0x004fe20000000005 */
[----:B------:R-:W-:Y:S01]  /*0650*/  @!P0 FADD R4, R4, R26 ;  /* 0x0000001a04048221 */ /* 0x000fe20000000000 */
[----:B------:R-:W-:Y:S01]  /*0660*/  IADD3 R26, PT, PT, R8, 0x7, RZ ;  /* 0x00000007081a7810 */ /* 0x000fe20007ffe0ff */
[----:B------:R-:W1:Y:S03]  /*0670*/  @!P5 LDC.64 R16, c[0x0][0x380] ;  /* 0x0000e000ff10db82 */ /* 0x000e660000000a00 */
[----:B------:R-:W-:-:S04]  /*0680*/  ISETP.GE.AND P0, PT, R26, UR6, PT ;  /* 0x000000061a007c0c */ /* 0x000fc8000bf06270 */
[----:B------:R-:W-:-:S13]  /*0690*/  ISETP.LT.OR P0, PT, R26, RZ, P0 ;  /* 0x000000ff1a00720c */ /* 0x000fda0000701670 */
[----:B------:R-:W2:Y:S01]  /*06a0*/  @!P0 LDC.64 R26, c[0x0][0x380] ;  /* 0x0000e000ff1a8b82 */ /* 0x000ea20000000a00 */
[----:B------:R-:W4:Y:S01]  /*06b0*/  @!P0 LDG.E R19, desc[UR8][R14.64+0x1c] ;  /* 0x00001c080e138981 */ /* 0x000f22000c1e1900 */
[----:B-1----:R-:W-:-:S06]  /*06c0*/  @!P5 IMAD.WIDE R16, R20, 0x4, R16 ;  /* 0x000000041410d825 */ /* 0x002fcc00078e0210 */
[----:B------:R-:W4:Y:S04]  /*06d0*/  @!P5 LDG.E R16, desc[UR8][R16.64] ;  /* 0x000000081010d981 */ /* 0x000f28000c1e1900 */
[----:B------:R0:W3:Y:S01]  /*06e0*/  @!P3 LDG.E R17, desc[UR8][R14.64+0x10] ;  /* 0x000010080e11b981 */ /* 0x0000e2000c1e1900 */
[----:B--2---:R-:W-:-:S06]  /*06f0*/  @!P0 IMAD.WIDE R26, R21, 0x4, R26 ;  /* 0x00000004151a8825 */ /* 0x004fcc00078e021a */
[----:B------:R-:W2:Y:S01]  /*0700*/  @!P0 LDG.E R26, desc[UR8][R26.64] ;  /* 0x000000081a1a8981 */ /* 0x000ea2000c1e1900 */
[----:B------:R-:W-:-:S04]  /*0710*/  UIADD3 UR4, UPT, UPT, UR4, 0x8, URZ ;  /* 0x0000000804047890 */ /* 0x000fc8000fffe0ff */
[----:B------:R-:W-:Y:S01]  /*0720*/  UISETP.NE.AND UP0, UPT, UR4, URZ, UPT ;  /* 0x000000ff0400728c */ /* 0x000fe2000bf05270 */
[----:B0-----:R-:W-:Y:S01]  /*0730*/  IMAD.MOV.U32 R14, RZ, RZ, R7 ;  /* 0x000000ffff0e7224 */ /* 0x001fe200078e0007 */
[----:B------:R-:W-:Y:S01]  /*0740*/  IADD3 R2, PT, PT, R2, 0x8, RZ ;  /* 0x0000000802027810 */ /* 0x000fe20007ffe0ff */
[----:B------:R-:W-:Y:S02]  /*0750*/  VIADD R8, R8, 0x8 ;  /* 0x0000000808087836 */ /* 0x000fe40000000000 */
[C---:B------:R-:W-:Y:S01]  /*0760*/  IMAD R22, R14.reuse, 0x8, R22 ;  /* 0x000000080e167824 */ /* 0x040fe200078e0216 */
[C---:B------:R-:W-:Y:S01]  /*0770*/  LEA R6, R14.reuse, R6, 0x3 ;  /* 0x000000060e067211 */ /* 0x040fe200078e18ff */
[C---:B------:R-:W-:Y:S01]  /*0780*/  IMAD R9, R14.reuse, 0x8, R9 ;  /* 0x000000080e097824 */ /* 0x040fe200078e0209 */
[C---:B------:R-:W-:Y:S01]  /*0790*/  LEA R23, R14.reuse, R23, 0x3 ;  /* 0x000000170e177211 */ /* 0x040fe200078e18ff */
[C---:B------:R-:W-:Y:S01]  /*07a0*/  IMAD R11, R14.reuse, 0x8, R11 ;  /* 0x000000080e0b7824 */ /* 0x040fe200078e020b */
[C---:B------:R-:W-:Y:S01]  /*07b0*/  LEA R10, R14.reuse, R10, 0x3 ;  /* 0x0000000a0e0a7211 */ /* 0x040fe200078e18ff */
[C---:B------:R-:W-:Y:S01]  /*07c0*/  IMAD R21, R14.reuse, 0x8, R21 ;  /* 0x000000080e157824 */ /* 0x040fe200078e0215 */
[----:B------:R-:W-:Y:S01]  /*07d0*/  LEA R20, R14, R20, 0x3 ;  /* 0x000000140e147211 */ /* 0x000fe200078e18ff */
[----:B------:R-:W-:Y:S01]  /*07e0*/  UIADD3 UR5, UPT, UPT, UR5, 0x8, URZ ;  /* 0x0000000805057890 */ /* 0x000fe2000fffe0ff */
[----:B---3--:R-:W-:Y:S01]  /*07f0*/  @!P3 FFMA R5, R24, R17, R5 ;  /* 0x000000111805b223 */ /* 0x008fe20000000005 */
[----:B------:R-:W-:-:S03]  /*0800*/  @!P3 FADD R4, R4, R17 ;  /* 0x000000110404b221 */ /* 0x000fc60000000000 */
[----:B-----5:R-:W-:Y:S01]  /*0810*/  @!P4 FFMA R5, R18, R28, R5 ;  /* 0x0000001c1205c223 */ /* 0x020fe20000000005 */
[----:B------:R-:W-:-:S03]  /*0820*/  @!P4 FADD R4, R4, R28 ;  /* 0x0000001c0404c221 */ /* 0x000fc60000000000 */
[----:B----4-:R-:W-:Y:S01]  /*0830*/  @!P5 FFMA R5, R16, R29, R5 ;  /* 0x0000001d1005d223 */ /* 0x010fe20000000005 */
[----:B------:R-:W-:-:S03]  /*0840*/  @!P5 FADD R4, R4, R29 ;  /* 0x0000001d0404d221 */ /* 0x000fc60000000000 */
[----:B--2---:R-:W-:Y:S01]  /*0850*/  @!P0 FFMA R5, R26, R19, R5 ;  /* 0x000000131a058223 */ /* 0x004fe20000000005 */
[----:B------:R-:W-:Y:S01]  /*0860*/  @!P0 FADD R4, R4, R19 ;  /* 0x0000001304048221 */ /* 0x000fe20000000000 */
[----:B------:R-:W-:Y:S06]  /*0870*/  BRA.U UP0, `(.L_x_15) ;  /* 0xfffffff900a07547 */ /* 0x000fec000b83ffff */
[----:B------:R-:W-:-:S12]  /*0880*/  UIADD3 UR4, UPT, UPT, UR5, -0x3, URZ ;  /* 0xfffffffd05047890 */ /* 0x000fd8000fffe0ff */
.L_x_14:
[----:B------:R-:W0:Y:S02]  /*0890*/  LDC R2, c[0x0][0x3a0] ;  /* 0x0000e800ff027b82 */ /* 0x000e240000000800 */
[C---:B0-----:R-:W-:Y:S02]  /*08a0*/  SHF.L.U32 R6, R2.reuse, 0x1, RZ ;  /* 0x0000000102067819 */ /* 0x041fe400000006ff */
[----:B------:R-:W-:Y:S02]  /*08b0*/  LOP3.LUT R7, R2, 0x1, RZ, 0xc0, !PT ;  /* 0x0000000102077812 */ /* 0x000fe400078ec0ff */
[----:B------:R-:W-:Y:S02]  /*08c0*/  LOP3.LUT R6, R6, 0x6, RZ, 0xc0, !PT ;  /* 0x0000000606067812 */ /* 0x000fe400078ec0ff */
[----:B------:R-:W-:Y:S02]  /*08d0*/  ISETP.NE.U32.AND P3, PT, R7, 0x1, PT ;  /* 0x000000010700780c */ /* 0x000fe40003f65070 */
[----:B------:R-:W-:-:S13]  /*08e0*/  ISETP.GE.U32.AND P0, PT, R6, 0x3, PT ;  /* 0x000000030600780c */ /* 0x000fda0003f06070 */
[----:B------:R-:W-:Y:S05]  /*08f0*/  @!P0 BRA `(.L_x_16) ;  /* 0x0000000000b08947 */ /* 0x000fea0003800000 */
[----:B------:R-:W-:Y:S01]  /*0900*/  VIADD R21, R0, UR4 ;  /* 0x0000000400157c36 */ /* 0x000fe20008000000 */
[----:B------:R-:W0:Y:S01]  /*0910*/  LDC.64 R6, c[0x0][0x398] ;  /* 0x0000e600ff067b82 */ /* 0x000e220000000a00 */
[----:B------:R-:W-:Y:S02]  /*0920*/  VIADD R19, R2, UR4 ;  /* 0x0000000402137c36 */ /* 0x000fe40008000000 */
[C---:B------:R-:W-:Y:S01]  /*0930*/  VIADD R20, R21.reuse, 0x2 ;  /* 0x0000000215147836 */ /* 0x040fe20000000000 */
[C---:B------:R-:W-:Y:S02]  /*0940*/  IADD3 R18, PT, PT, R21.reuse, 0x1, RZ ;  /* 0x0000000115127810 */ /* 0x040fe40007ffe0ff */
[C---:B------:R-:W-:Y:S02]  /*0950*/  ISETP.GE.AND P0, PT, R21.reuse, UR6, PT ;  /* 0x0000000615007c0c */ /* 0x040fe4000bf06270 */
[----:B------:R-:W-:Y:S02]  /*0960*/  ISETP.GE.AND P1, PT, R18, UR6, PT ;  /* 0x0000000612007c0c */ /* 0x000fe4000bf26270 */
[----:B------:R-:W-:-:S02]  /*0970*/  ISETP.LT.OR P0, PT, R21, RZ, P0 ;  /* 0x000000ff1500720c */ /* 0x000fc40000701670 */
[----:B------:R-:W-:Y:S02]  /*0980*/  IADD3 R15, PT, PT, R21, 0x3, RZ ;  /* 0x00000003150f7810 */ /* 0x000fe40007ffe0ff */
[----:B------:R-:W-:Y:S02]  /*0990*/  ISETP.GE.AND P2, PT, R20, UR6, PT ;  /* 0x0000000614007c0c */ /* 0x000fe4000bf46270 */
[----:B------:R-:W-:Y:S02]  /*09a0*/  ISETP.LT.OR P1, PT, R18, RZ, P1 ;  /* 0x000000ff1200720c */ /* 0x000fe40000f21670 */
[----:B------:R-:W-:Y:S02]  /*09b0*/  ISETP.LT.OR P2, PT, R20, RZ, P2 ;  /* 0x000000ff1400720c */ /* 0x000fe40001741670 */
[----:B------:R-:W-:-:S03]  /*09c0*/  ISETP.GE.AND P4, PT, R15, UR6, PT ;  /* 0x000000060f007c0c */ /* 0x000fc6000bf86270 */
[----:B------:R-:W1:Y:S01]  /*09d0*/  @!P0 LDC.64 R16, c[0x0][0x380] ;  /* 0x0000e000ff108b82 */ /* 0x000e620000000a00 */
[----:B------:R-:W-:Y:S01]  /*09e0*/  ISETP.LT.OR P4, PT, R15, RZ, P4 ;  /* 0x000000ff0f00720c */ /* 0x000fe20002781670 */
[----:B------:R-:W-:Y:S02]  /*09f0*/  @!P0 IMAD R21, R21, R14, R3 ;  /* 0x0000000e15158224 */ /* 0x000fe400078e0203 */
[----:B0-----:R-:W-:-:S04]  /*0a00*/  IMAD.WIDE R6, R19, 0x4, R6 ;  /* 0x0000000413067825 */ /* 0x001fc800078e0206 */
[----:B------:R-:W0:Y:S01]  /*0a10*/  @!P1 LDC.64 R12, c[0x0][0x380] ;  /* 0x0000e000ff0c9b82 */ /* 0x000e220000000a00 */
[----:B------:R-:W-:Y:S02]  /*0a20*/  @!P1 IMAD R19, R18, R14, R3 ;  /* 0x0000000e12139224 */ /* 0x000fe400078e0203 */
[----:B------:R-:W2:Y:S05]  /*0a30*/  @!P0 LDG.E R18, desc[UR8][R6.64] ;  /* 0x0000000806128981 */ /* 0x000eaa000c1e1900 */
[----:B------:R-:W3:Y:S08]  /*0a40*/  @!P2 LDC.64 R10, c[0x0][0x380] ;  /* 0x0000e000ff0aab82 */ /* 0x000ef00000000a00 */
[----:B------:R-:W4:Y:S01]  /*0a50*/  @!P4 LDC.64 R8, c[0x0][0x380] ;  /* 0x0000e000ff08cb82 */ /* 0x000f220000000a00 */
[----:B-1----:R-:W-:-:S04]  /*0a60*/  @!P0 IMAD.WIDE R16, R21, 0x4, R16 ;  /* 0x0000000415108825 */ /* 0x002fc800078e0210 */
[----:B------:R-:W-:Y:S02]  /*0a70*/  @!P2 IMAD R21, R20, R14, R3 ;  /* 0x0000000e1415a224 */ /* 0x000fe400078e0203 */
[----:B------:R-:W5:Y:S01]  /*0a80*/  @!P0 LDG.E R16, desc[UR8][R16.64] ;  /* 0x0000000810108981 */ /* 0x000f62000c1e1900 */
[----:B0-----:R-:W-:-:S04]  /*0a90*/  @!P1 IMAD.WIDE R12, R19, 0x4, R12 ;  /* 0x00000004130c9825 */ /* 0x001fc800078e020c */
[----:B------:R-:W-:Y:S02]  /*0aa0*/  @!P4 IMAD R19, R15, R14, R3 ;  /* 0x0000000e0f13c224 */ /* 0x000fe400078e0203 */
[----:B------:R-:W5:Y:S01]  /*0ab0*/  @!P1 LDG.E R15, desc[UR8][R6.64+0x4] ;  /* 0x00000408060f9981 */ /* 0x000f62000c1e1900 */
[----:B---3--:R-:W-:-:S03]  /*0ac0*/  @!P2 IMAD.WIDE R10, R21, 0x4, R10 ;  /* 0x00000004150aa825 */ /* 0x008fc600078e020a */
[----:B------:R-:W3:Y:S04]  /*0ad0*/  @!P1 LDG.E R12, desc[UR8][R12.64] ;  /* 0x000000080c0c9981 */ /* 0x000ee8000c1e1900 */
[----:B------:R-:W3:Y:S01]  /*0ae0*/  @!P2 LDG.E R10, desc[UR8][R10.64] ;  /* 0x000000080a0aa981 */ /* 0x000ee2000c1e1900 */
[----:B----4-:R-:W-:-:S03]  /*0af0*/  @!P4 IMAD.WIDE R8, R19, 0x4, R8 ;  /* 0x000000041308c825 */ /* 0x010fc600078e0208 */
[----:B------:R-:W4:Y:S04]  /*0b00*/  @!P2 LDG.E R19, desc[UR8][R6.64+0x8] ;  /* 0x000008080613a981 */ /* 0x000f28000c1e1900 */
[----:B------:R-:W4:Y:S04]  /*0b10*/  @!P4 LDG.E R21, desc[UR8][R6.64+0xc] ;  /* 0x00000c080615c981 */ /* 0x000f28000c1e1900 */
[----:B------:R-:W4:Y:S01]  /*0b20*/  @!P4 LDG.E R8, desc[UR8][R8.64] ;  /* 0x000000080808c981 */ /* 0x000f22000c1e1900 */
[----:B------:R-:W-:Y:S01]  /*0b30*/  UIADD3 UR4, UPT, UPT, UR4, 0x4, URZ ;  /* 0x0000000404047890 */ /* 0x000fe2000fffe0ff */
[----:B--2---:R-:W-:Y:S01]  /*0b40*/  @!P0 FADD R4, R4, R18 ;  /* 0x0000001204048221 */ /* 0x004fe20000000000 */
[----:B-----5:R-:W-:-:S03]  /*0b50*/  @!P0 FFMA R5, R16, R18, R5 ;  /* 0x0000001210058223 */ /* 0x020fc60000000005 */
[----:B------:R-:W-:Y:S01]  /*0b60*/  @!P1 FADD R4, R4, R15 ;  /* 0x0000000f04049221 */ /* 0x000fe20000000000 */
[----:B---3--:R-:W-:-:S03]  /*0b70*/  @!P1 FFMA R5, R12, R15, R5 ;  /* 0x0000000f0c059223 */ /* 0x008fc60000000005 */
[----:B----4-:R-:W-:Y:S01]  /*0b80*/  @!P2 FADD R4, R4, R19 ;  /* 0x000000130404a221 */ /* 0x010fe20000000000 */
[----:B------:R-:W-:-:S03]  /*0b90*/  @!P2 FFMA R5, R10, R19, R5 ;  /* 0x000000130a05a223 */ /* 0x000fc60000000005 */
[----:B------:R-:W-:Y:S01]  /*0ba0*/  @!P4 FADD R4, R4, R21 ;  /* 0x000000150404c221 */ /* 0x000fe20000000000 */
[----:B------:R-:W-:-:S07]  /*0bb0*/  @!P4 FFMA R5, R8, R21, R5 ;  /* 0x000000150805c223 */ /* 0x000fce0000000005 */
.L_x_16:
[----:B------:R-:W-:Y:S05]  /*0bc0*/  @P3 BRA `(.L_x_17) ;  /* 0x0000000000603947 */ /* 0x000fea0003800000 */
[----:B------:R-:W-:Y:S01]  /*0bd0*/  IADD3 R13, PT, PT, R0, UR4, RZ ;  /* 0x00000004000d7c10 */ /* 0x000fe2000fffe0ff */
[----:B------:R-:W0:Y:S01]  /*0be0*/  LDC.64 R6, c[0x0][0x398] ;  /* 0x0000e600ff067b82 */ /* 0x000e220000000a00 */
[----:B------:R-:W-:Y:S02]  /*0bf0*/  IADD3 R17, PT, PT, R2, UR4, RZ ;  /* 0x0000000402117c10 */ /* 0x000fe4000fffe0ff */
[C---:B------:R-:W-:Y:S01]  /*0c00*/  ISETP.GE.AND P0, PT, R13.reuse, UR6, PT ;  /* 0x000000060d007c0c */ /* 0x040fe2000bf06270 */
[----:B------:R-:W-:-:S03]  /*0c10*/  VIADD R15, R13, 0x1 ;  /* 0x000000010d0f7836 */ /* 0x000fc60000000000 */
[----:B------:R-:W-:Y:S02]  /*0c20*/  ISETP.LT.OR P0, PT, R13, RZ, P0 ;  /* 0x000000ff0d00720c */ /* 0x000fe40000701670 */
[----:B------:R-:W-:-:S04]  /*0c30*/  ISETP.GE.AND P1, PT, R15, UR6, PT ;  /* 0x000000060f007c0c */ /* 0x000fc8000bf26270 */
[----:B------:R-:W-:-:S07]  /*0c40*/  ISETP.LT.OR P1, PT, R15, RZ, P1 ;  /* 0x000000ff0f00720c */ /* 0x000fce0000f21670 */
[----:B------:R-:W1:Y:S01]  /*0c50*/  @!P0 LDC.64 R10, c[0x0][0x380] ;  /* 0x0000e000ff0a8b82 */ /* 0x000e620000000a00 */
[----:B------:R-:W-:Y:S02]  /*0c60*/  @!P0 IMAD R13, R13, R14, R3 ;  /* 0x0000000e0d0d8224 */ /* 0x000fe400078e0203 */
[----:B0-----:R-:W-:-:S05]  /*0c70*/  IMAD.WIDE R6, R17, 0x4, R6 ;  /* 0x0000000411067825 */ /* 0x001fca00078e0206 */
[----:B------:R-:W0:Y:S01]  /*0c80*/  @!P1 LDC.64 R8, c[0x0][0x380] ;  /* 0x0000e000ff089b82 */ /* 0x000e220000000a00 */
[----:B------:R-:W-:Y:S02]  /*0c90*/  @!P1 IMAD R15, R15, R14, R3 ;  /* 0x0000000e0f0f9224 */ /* 0x000fe400078e0203 */
[----:B-1----:R-:W-:Y:S02]  /*0ca0*/  @!P0 IMAD.WIDE R10, R13, 0x4, R10 ;  /* 0x000000040d0a8825 */ /* 0x002fe400078e020a */
[----:B------:R-:W2:Y:S04]  /*0cb0*/  @!P0 LDG.E R13, desc[UR8][R6.64] ;  /* 0x00000008060d8981 */ /* 0x000ea8000c1e1900 */
[----:B------:R-:W3:Y:S01]  /*0cc0*/  @!P0 LDG.E R10, desc[UR8][R10.64] ;  /* 0x000000080a0a8981 */ /* 0x000ee2000c1e1900 */
[----:B0-----:R-:W-:-:S03]  /*0cd0*/  @!P1 IMAD.WIDE R8, R15, 0x4, R8 ;  /* 0x000000040f089825 */ /* 0x001fc600078e0208 */
[----:B------:R-:W4:Y:S04]  /*0ce0*/  @!P1 LDG.E R15, desc[UR8][R6.64+0x4] ;  /* 0x00000408060f9981 */ /* 0x000f28000c1e1900 */
[----:B------:R-:W5:Y:S01]  /*0cf0*/  @!P1 LDG.E R8, desc[UR8][R8.64] ;  /* 0x0000000808089981 */ /* 0x000f62000c1e1900 */
[----:B------:R-:W-:Y:S01]  /*0d00*/  UIADD3 UR4, UPT, UPT, UR4, 0x2, URZ ;  /* 0x0000000204047890 */ /* 0x000fe2000fffe0ff */
[----:B--2---:R-:W-:Y:S01]  /*0d10*/  @!P0 FADD R4, R4, R13 ;  /* 0x0000000d04048221 */ /* 0x004fe20000000000 */
[----:B---3--:R-:W-:-:S03]  /*0d20*/  @!P0 FFMA R5, R10, R13, R5 ;  /* 0x0000000d0a058223 */ /* 0x008fc60000000005 */
[----:B----4-:R-:W-:Y:S01]  /*0d30*/  @!P1 FADD R4, R4, R15 ;  /* 0x0000000f04049221 */ /* 0x010fe20000000000 */
[----:B-----5:R-:W-:-:S07]  /*0d40*/  @!P1 FFMA R5, R8, R15, R5 ;  /* 0x0000000f08059223 */ /* 0x020fce0000000005 */
.L_x_17:
[----:B------:R-:W-:Y:S01]  /*0d50*/  VIADD R11, R0, UR4 ;  /* 0x00000004000b7c36 */ /* 0x000fe20008000000 */
[----:B------:R-:W-:Y:S04]  /*0d60*/  BSSY.RECONVERGENT B0, `(.L_x_18) ;  /* 0x000000e000007945 */ /* 0x000fe80003800200 */
[----:B------:R-:W-:-:S04]  /*0d70*/  ISETP.GE.AND P0, PT, R11, UR6, PT ;  /* 0x000000060b007c0c */ /* 0x000fc8000bf06270 */
[----:B------:R-:W-:-:S13]  /*0d80*/  ISETP.LT.OR P0, PT, R11, RZ, P0 ;  /* 0x000000ff0b00720c */ /* 0x000fda0000701670 */
[----:B------:R-:W-:Y:S05]  /*0d90*/  @P0 BRA `(.L_x_19) ;  /* 0x0000000000280947 */ /* 0x000fea0003800000 */
[----:B------:R-:W0:Y:S01]  /*0da0*/  LDC.64 R6, c[0x0][0x380] ;  /* 0x0000e000ff067b82 */ /* 0x000e220000000a00 */
[----:B------:R-:W-:Y:S01]  /*0db0*/  IADD3 R13, PT, PT, R2, UR4, RZ ;  /* 0x00000004020d7c10 */ /* 0x000fe2000fffe0ff */
[----:B------:R-:W-:-:S06]  /*0dc0*/  IMAD R11, R11, R14, R3 ;  /* 0x0000000e0b0b7224 */ /* 0x000fcc00078e0203 */
[----:B------:R-:W1:Y:S01]  /*0dd0*/  LDC.64 R8, c[0x0][0x398] ;  /* 0x0000e600ff087b82 */ /* 0x000e620000000a00 */
[----:B0-----:R-:W-:-:S06]  /*0de0*/  IMAD.WIDE R6, R11, 0x4, R6 ;  /* 0x000000040b067825 */ /* 0x001fcc00078e0206 */
[----:B------:R-:W2:Y:S01]  /*0df0*/  LDG.E R6, desc[UR8][R6.64] ;  /* 0x0000000806067981 */ /* 0x000ea2000c1e1900 */
[----:B-1----:R-:W-:-:S06]  /*0e00*/  IMAD.WIDE R8, R13, 0x4, R8 ;  /* 0x000000040d087825 */ /* 0x002fcc00078e0208 */
[----:B------:R-:W2:Y:S02]  /*0e10*/  LDG.E R9, desc[UR8][R8.64] ;  /* 0x0000000808097981 */ /* 0x000ea4000c1e1900 */
[----:B--2---:R-:W-:Y:S01]  /*0e20*/  FFMA R5, R6, R9, R5 ;  /* 0x0000000906057223 */ /* 0x004fe20000000005 */
[----:B------:R-:W-:-:S07]  /*0e30*/  FADD R4, R4, R9 ;  /* 0x0000000904047221 */ /* 0x000fce0000000000 */
.L_x_19:
[----:B------:R-:W-:Y:S05]  /*0e40*/  BSYNC.RECONVERGENT B0 ;  /* 0x0000000000007941 */ /* 0x000fea0003800200 */
.L_x_18:
[----:B------:R-:W-:-:S07]  /*0e50*/  FMUL R5, R5, 90 ;  /* 0x42b4000005057820 */ /* 0x000fce0000400000 */
.L_x_13:
[----:B------:R-:W0:Y:S01]  /*0e60*/  MUFU.RCP R7, R4 ;  /* 0x0000000400077308 */ /* 0x000e220000001000 */
[----:B------:R-:W-:Y:S07]  /*0e70*/  BSSY.RECONVERGENT B0, `(.L_x_20) ;  /* 0x000000b000007945 */ /* 0x000fee0003800200 */
[----:B------:R-:W1:Y:S01]  /*0e80*/  FCHK P0, R5, R4 ;  /* 0x0000000405007302 */ /* 0x000e620000000000 */
[----:B0-----:R-:W-:-:S04]  /*0e90*/  FFMA R2, R7, -R4, 1 ;  /* 0x3f80000007027423 */ /* 0x001fc80000000804 */
[----:B------:R-:W-:-:S04]  /*0ea0*/  FFMA R2, R7, R2, R7 ;  /* 0x0000000207027223 */ /* 0x000fc80000000007 */
[----:B------:R-:W-:-:S04]  /*0eb0*/  FFMA R6, R2, R5, RZ ;  /* 0x0000000502067223 */ /* 0x000fc800000000ff */
[----:B------:R-:W-:-:S04]  /*0ec0*/  FFMA R7, R6, -R4, R5 ;  /* 0x8000000406077223 */ /* 0x000fc80000000005 */
[----:B------:R-:W-:Y:S01]  /*0ed0*/  FFMA R2, R2, R7, R6 ;  /* 0x0000000702027223 */ /* 0x000fe20000000006 */
[----:B-1----:R-:W-:Y:S06]  /*0ee0*/  @!P0 BRA `(.L_x_21) ;  /* 0x00000000000c8947 */ /* 0x002fec0003800000 */
[----:B------:R-:W-:Y:S01]  /*0ef0*/  IMAD.MOV.U32 R2, RZ, RZ, R5 ;  /* 0x000000ffff027224 */ /* 0x000fe200078e0005 */
[----:B------:R-:W-:-:S07]  /*0f00*/  MOV R6, 0xf20 ;  /* 0x00000f2000067802 */ /* 0x000fce0000000f00 */
[----:B------:R-:W-:Y:S05]  /*0f10*/  CALL.REL.NOINC `($__internal_1_$__cuda_sm3x_div_rn_noftz_f32_slowpath) ;  /* 0x0000000000247944 */ /* 0x000fea0003c00000 */
.L_x_21:
[----:B------:R-:W-:Y:S05]  /*0f20*/  BSYNC.RECONVERGENT B0 ;  /* 0x0000000000007941 */ /* 0x000fea0003800200 */
.L_x_20:
[----:B------:R-:W0:Y:S01]  /*0f30*/  LDC.64 R4, c[0x0][0x388] ;  /* 0x0000e200ff047b82 */ /* 0x000e220000000a00 */
[----:B------:R-:W1:Y:S01]  /*0f40*/  LDCU UR4, c[0x0][0x394] ;  /* 0x00007280ff0477ac */ /* 0x000e620008000800 */
[----:B------:R-:W-:-:S04]  /*0f50*/  FADD R6, R2, 0.5 ;  /* 0x3f00000002067421 */ /* 0x000fc80000000000 */
[----:B------:R-:W2:Y:S01]  /*0f60*/  F2I.TRUNC.NTZ R7, R6 ;  /* 0x0000000600077305 */ /* 0x000ea2000020f100 */
[----:B-1----:R-:W-:-:S04]  /*0f70*/  IMAD R3, R0, UR4, R3 ;  /* 0x0000000400037c24 */ /* 0x002fc8000f8e0203 */
[----:B0-----:R-:W-:-:S05]  /*0f80*/  IMAD.WIDE R2, R3, 0x2, R4 ;  /* 0x0000000203027825 */ /* 0x001fca00078e0204 */
[----:B--2---:R-:W-:Y:S01]  /*0f90*/  STG.E.U16 desc[UR8][R2.64], R7 ;  /* 0x0000000702007986 */ /* 0x004fe2000c101508 */
[----:B------:R-:W-:Y:S05]  /*0fa0*/  EXIT ;  /* 0x000000000000794d */ /* 0x000fea0003800000 */
        .weak           $__internal_1_$__cuda_sm3x_div_rn_noftz_f32_slowpath
        .type           $__internal_1_$__cuda_sm3x_div_rn_noftz_f32_slowpath,@function
        .size           $__internal_1_$__cuda_sm3x_div_rn_noftz_f32_slowpath,(.L_x_55 - $__internal_1_$__cuda_sm3x_div_rn_noftz_f32_slowpath)
$__internal_1_$__cuda_sm3x_div_rn_noftz_f32_slowpath:
[----:B------:R-:W-:Y:S01]  /*0fb0*/  SHF.R.U32.HI R7, RZ, 0x17, R4 ;  /* 0x00000017ff077819 */ /* 0x000fe20000011604 */
[----:B------:R-:W-:Y:S01]  /*0fc0*/  BSSY.RECONVERGENT B1, `(.L_x_22) ;  /* 0x0000062000017945 */ /* 0x000fe20003800200 */
[----:B------:R-:W-:Y:S02]  /*0fd0*/  SHF.R.U32.HI R5, RZ, 0x17, R2 ;  /* 0x00000017ff057819 */ /* 0x000fe40000011602 */
[----:B------:R-:W-:Y:S02]  /*0fe0*/  LOP3.LUT R12, R7, 0xff, RZ, 0xc0, !PT ;  /* 0x000000ff070c7812 */ /* 0x000fe400078ec0ff */
[----:B------:R-:W-:Y:S02]  /*0ff0*/  LOP3.LUT R10, R5, 0xff, RZ, 0xc0, !PT ;  /* 0x000000ff050a7812 */ /* 0x000fe400078ec0ff */
[----:B------:R-:W-:-:S03]  /*1000*/  IADD3 R8, PT, PT, R12, -0x1, RZ ;  /* 0xffffffff0c087810 */ /* 0x000fc60007ffe0ff */
[----:B------:R-:W-:Y:S01]  /*1010*/  VIADD R7, R10, 0xffffffff ;  /* 0xffffffff0a077836 */ /* 0x000fe20000000000 */
[----:B------:R-:W-:-:S04]  /*1020*/  ISETP.GT.U32.AND P0, PT, R8, 0xfd, PT ;  /* 0x000000fd0800780c */ /* 0x000fc80003f04070 */
[----:B------:R-:W-:-:S13]  /*1030*/  ISETP.GT.U32.OR P0, PT, R7, 0xfd, P0 ;  /* 0x000000fd0700780c */ /* 0x000fda0000704470 */
[----:B------:R-:W-:Y:S01]  /*1040*/  @!P0 MOV R5, RZ ;  /* 0x000000ff00058202 */ /* 0x000fe20000000f00 */
[----:B------:R-:W-:Y:S06]  /*1050*/  @!P0 BRA `(.L_x_23) ;  /* 0x00000000005c8947 */ /* 0x000fec0003800000 */
[----:B------:R-:W-:Y:S02]  /*1060*/  FSETP.GTU.FTZ.AND P0, PT, |R2|, +INF , PT ;  /* 0x7f8000000200780b */ /* 0x000fe40003f1c200 */
[----:B------:R-:W-:-:S04]  /*1070*/  FSETP.GTU.FTZ.AND P1, PT, |R4|, +INF , PT ;  /* 0x7f8000000400780b */ /* 0x000fc80003f3c200 */
[----:B------:R-:W-:-:S13]  /*1080*/  PLOP3.LUT P0, PT, P0, P1, PT, 0xf8, 0x8f ;  /* 0x00000000008f781c */ /* 0x000fda0000703f70 */
[----:B------:R-:W-:Y:S05]  /*1090*/  @P0 BRA `(.L_x_24) ;  /* 0x00000004004c0947 */ /* 0x000fea0003800000 */
[----:B------:R-:W-:-:S13]  /*10a0*/  LOP3.LUT P0, RZ, R4, 0x7fffffff, R2, 0xc8, !PT ;  /* 0x7fffffff04ff7812 */ /* 0x000fda000780c802 */
[----:B------:R-:W-:Y:S05]  /*10b0*/  @!P0 BRA `(.L_x_25) ;  /* 0x00000004003c8947 */ /* 0x000fea0003800000 */
[----:B------:R-:W-:Y:S02]  /*10c0*/  FSETP.NEU.FTZ.AND P0, PT, |R2|, +INF , PT ;  /* 0x7f8000000200780b */ /* 0x000fe40003f1d200 */
[----:B------:R-:W-:Y:S02]  /*10d0*/  FSETP.NEU.FTZ.AND P2, PT, |R4|, +INF , PT ;  /* 0x7f8000000400780b */ /* 0x000fe40003f5d200 */
[----:B------:R-:W-:-:S11]  /*10e0*/  FSETP.NEU.FTZ.AND P1, PT, |R2|, +INF , PT ;  /* 0x7f8000000200780b */ /* 0x000fd60003f3d200 */
[----:B------:R-:W-:Y:S05]  /*10f0*/  @!P2 BRA !P0, `(.L_x_25) ;  /* 0x00000004002ca947 */ /* 0x000fea0004000000 */
[----:B------:R-:W-:-:S04]  /*1100*/  LOP3.LUT P0, RZ, R2, 0x7fffffff, RZ, 0xc0, !PT ;  /* 0x7fffffff02ff7812 */ /* 0x000fc8000780c0ff */
[----:B------:R-:W-:-:S13]  /*1110*/  PLOP3.LUT P0, PT, P2, P0, PT, 0x2f, 0xf2 ;  /* 0x0000000000f2781c */ /* 0x000fda0001700577 */
[----:B------:R-:W-:Y:S05]  /*1120*/  @P0 BRA `(.L_x_26) ;  /* 0x0000000400180947 */ /* 0x000fea0003800000 */
[----:B------:R-:W-:-:S04]  /*1130*/  LOP3.LUT P0, RZ, R4, 0x7fffffff, RZ, 0xc0, !PT ;  /* 0x7fffffff04ff7812 */ /* 0x000fc8000780c0ff */
[----:B------:R-:W-:-:S13]  /*1140*/  PLOP3.LUT P0, PT, P1, P0, PT, 0x2f, 0xf2 ;  /* 0x0000000000f2781c */ /* 0x000fda0000f00577 */
[----:B------:R-:W-:Y:S05]  /*1150*/  @P0 BRA `(.L_x_27) ;  /* 0x0000000400000947 */ /* 0x000fea0003800000 */
[----:B------:R-:W-:Y:S02]  /*1160*/  ISETP.GE.AND P0, PT, R7, RZ, PT ;  /* 0x000000ff0700720c */ /* 0x000fe40003f06270 */
[----:B------:R-:W-:-:S11]  /*1170*/  ISETP.GE.AND P1, PT, R8, RZ, PT ;  /* 0x000000ff0800720c */ /* 0x000fd60003f26270 */
[----:B------:R-:W-:Y:S01]  /*1180*/  @P0 IMAD.MOV.U32 R5, RZ, RZ, RZ ;  /* 0x000000ffff050224 */ /* 0x000fe200078e00ff */
[----:B------:R-:W-:Y:S01]  /*1190*/  @!P0 MOV R5, 0xffffffc0 ;  /* 0xffffffc000058802 */ /* 0x000fe20000000f00 */
[----:B------:R-:W-:Y:S01]  /*11a0*/  @!P0 FFMA R2, R2, 1.84467440737095516160e+19, RZ ;  /* 0x5f80000002028823 */ /* 0x000fe200000000ff */
[----:B------:R-:W-:-:S03]  /*11b0*/  @!P1 FFMA R4, R4, 1.84467440737095516160e+19, RZ ;  /* 0x5f80000004049823 */ /* 0x000fc600000000ff */
[----:B------:R-:W-:-:S07]  /*11c0*/  @!P1 VIADD R5, R5, 0x40 ;  /* 0x0000004005059836 */ /* 0x000fce0000000000 */
.L_x_23:
[----:B------:R-:W-:Y:S01]  /*11d0*/  LEA R7, R12, 0xc0800000, 0x17 ;  /* 0xc08000000c077811 */ /* 0x000fe200078eb8ff */
[----:B------:R-:W-:Y:S03]  /*11e0*/  BSSY.RECONVERGENT B2, `(.L_x_28) ;  /* 0x0000036000027945 */ /* 0x000fe60003800200 */
[----:B------:R-:W-:Y:S01]  /*11f0*/  IADD3 R4, PT, PT, -R7, R4, RZ ;  /* 0x0000000407047210 */ /* 0x000fe20007ffe1ff */
[----:B------:R-:W-:-:S03]  /*1200*/  VIADD R7, R10, 0xffffff81 ;  /* 0xffffff810a077836 */ /* 0x000fc60000000000 */
[----:B------:R-:W0:Y:S01]  /*1210*/  MUFU.RCP R8, R4 ;  /* 0x0000000400087308 */ /* 0x000e220000001000 */
[----:B------:R-:W-:Y:S01]  /*1220*/  FADD.FTZ R9, -R4, -RZ ;  /* 0x800000ff04097221 */ /* 0x000fe20000010100 */
[----:B------:R-:W-:-:S03]  /*1230*/  IMAD R2, R7, -0x800000, R2 ;  /* 0xff80000007027824 */ /* 0x000fc600078e0202 */
[----:B0-----:R-:W-:-:S04]  /*1240*/  FFMA R11, R8, R9, 1 ;  /* 0x3f800000080b7423 */ /* 0x001fc80000000009 */
[----:B------:R-:W-:-:S04]  /*1250*/  FFMA R13, R8, R11, R8 ;  /* 0x0000000b080d7223 */ /* 0x000fc80000000008 */
[----:B------:R-:W-:-:S04]  /*1260*/  FFMA R8, R2, R13, RZ ;  /* 0x0000000d02087223 */ /* 0x000fc800000000ff */
[----:B------:R-:W-:-:S04]  /*1270*/  FFMA R11, R9, R8, R2 ;  /* 0x00000008090b7223 */ /* 0x000fc80000000002 */
[----:B------:R-:W-:Y:S01]  /*1280*/  FFMA R10, R13, R11, R8 ;  /* 0x0000000b0d0a7223 */ /* 0x000fe20000000008 */
[----:B------:R-:W-:-:S03]  /*1290*/  IADD3 R8, PT, PT, R7, 0x7f, -R12 ;  /* 0x0000007f07087810 */ /* 0x000fc60007ffe80c */
[----:B------:R-:W-:Y:S01]  /*12a0*/  FFMA R9, R9, R10, R2 ;  /* 0x0000000a09097223 */ /* 0x000fe20000000002 */
[----:B------:R-:W-:-:S03]  /*12b0*/  IADD3 R5, PT, PT, R8, R5, RZ ;  /* 0x0000000508057210 */ /* 0x000fc60007ffe0ff */
[----:B------:R-:W-:-:S05]  /*12c0*/  FFMA R2, R13, R9, R10 ;  /* 0x000000090d027223 */ /* 0x000fca000000000a */
[----:B------:R-:W-:-:S04]  /*12d0*/  SHF.R.U32.HI R4, RZ, 0x17, R2 ;  /* 0x00000017ff047819 */ /* 0x000fc80000011602 */
[----:B------:R-:W-:-:S04]  /*12e0*/  LOP3.LUT R4, R4, 0xff, RZ, 0xc0, !PT ;  /* 0x000000ff04047812 */ /* 0x000fc800078ec0ff */
[----:B------:R-:W-:-:S05]  /*12f0*/  IADD3 R11, PT, PT, R4, R5, RZ ;  /* 0x00000005040b7210 */ /* 0x000fca0007ffe0ff */
[----:B------:R-:W-:-:S05]  /*1300*/  VIADD R4, R11, 0xffffffff ;  /* 0xffffffff0b047836 */ /* 0x000fca0000000000 */
[----:B------:R-:W-:-:S13]  /*1310*/  ISETP.GE.U32.AND P0, PT, R4, 0xfe, PT ;  /* 0x000000fe0400780c */ /* 0x000fda0003f06070 */
[----:B------:R-:W-:Y:S05]  /*1320*/  @!P0 BRA `(.L_x_29) ;  /* 0x0000000000808947 */ /* 0x000fea0003800000 */
[----:B------:R-:W-:-:S13]  /*1330*/  ISETP.GT.AND P0, PT, R11, 0xfe, PT ;  /* 0x000000fe0b00780c */ /* 0x000fda0003f04270 */
[----:B------:R-:W-:Y:S05]  /*1340*/  @P0 BRA `(.L_x_30) ;  /* 0x00000000006c0947 */ /* 0x000fea0003800000 */
[----:B------:R-:W-:-:S13]  /*1350*/  ISETP.GE.AND P0, PT, R11, 0x1, PT ;  /* 0x000000010b00780c */ /* 0x000fda0003f06270 */
[----:B------:R-:W-:Y:S05]  /*1360*/  @P0 BRA `(.L_x_31) ;  /* 0x0000000000740947 */ /* 0x000fea0003800000 */
[----:B------:R-:W-:Y:S02]  /*1370*/  ISETP.GE.AND P0, PT, R11, -0x18, PT ;  /* 0xffffffe80b00780c */ /* 0x000fe40003f06270 */
[----:B------:R-:W-:-:S11]  /*1380*/  LOP3.LUT R2, R2, 0x80000000, RZ, 0xc0, !PT ;  /* 0x8000000002027812 */ /* 0x000fd600078ec0ff */
[----:B------:R-:W-:Y:S05]  /*1390*/  @!P0 BRA `(.L_x_31) ;  /* 0x0000000000688947 */ /* 0x000fea0003800000 */
[-CC-:B------:R-:W-:Y:S01]  /*13a0*/  FFMA.RZ R4, R13, R9.reuse, R10.reuse ;  /* 0x000000090d047223 */ /* 0x180fe2000000c00a */
[----:B------:R-:W-:Y:S01]  /*13b0*/  IADD3 R8, PT, PT, R11, 0x20, RZ ;  /* 0x000000200b087810 */ /* 0x000fe20007ffe0ff */
[-CC-:B------:R-:W-:Y:S01]  /*13c0*/  FFMA.RM R5, R13, R9.reuse, R10.reuse ;  /* 0x000000090d057223 */ /* 0x180fe2000000400a */
[----:B------:R-:W-:Y:S02]  /*13d0*/  ISETP.NE.AND P2, PT, R11, RZ, PT ;  /* 0x000000ff0b00720c */ /* 0x000fe40003f45270 */
[----:B------:R-:W-:Y:S01]  /*13e0*/  LOP3.LUT R7, R4, 0x7fffff, RZ, 0xc0, !PT ;  /* 0x007fffff04077812 */ /* 0x000fe200078ec0ff */
[----:B------:R-:W-:Y:S01]  /*13f0*/  FFMA.RP R4, R13, R9, R10 ;  /* 0x000000090d047223 */ /* 0x000fe2000000800a */
[----:B------:R-:W-:Y:S02]  /*1400*/  ISETP.NE.AND P1, PT, R11, RZ, PT ;  /* 0x000000ff0b00720c */ /* 0x000fe40003f25270 */
[----:B------:R-:W-:Y:S02]  /*1410*/  LOP3.LUT R7, R7, 0x800000, RZ, 0xfc, !PT ;  /* 0x0080000007077812 */ /* 0x000fe400078efcff */
[----:B------:R-:W-:-:S02]  /*1420*/  IADD3 R9, PT, PT, -R11, RZ, RZ ;  /* 0x000000ff0b097210 */ /* 0x000fc40007ffe1ff */
[----:B------:R-:W-:Y:S02]  /*1430*/  SHF.L.U32 R8, R7, R8, RZ ;  /* 0x0000000807087219 */ /* 0x000fe400000006ff */
[----:B------:R-:W-:Y:S02]  /*1440*/  FSETP.NEU.FTZ.AND P0, PT, R4, R5, PT ;  /* 0x000000050400720b */ /* 0x000fe40003f1d000 */
[----:B------:R-:W-:Y:S02]  /*1450*/  SEL R4, R9, RZ, P2 ;  /* 0x000000ff09047207 */ /* 0x000fe40001000000 */
[----:B------:R-:W-:Y:S02]  /*1460*/  ISETP.NE.AND P1, PT, R8, RZ, P1 ;  /* 0x000000ff0800720c */ /* 0x000fe40000f25270 */
[----:B------:R-:W-:Y:S02]  /*1470*/  SHF.R.U32.HI R4, RZ, R4, R7 ;  /* 0x00000004ff047219 */ /* 0x000fe40000011607 */
[----:B------:R-:W-:-:S02]  /*1480*/  PLOP3.LUT P0, PT, P0, P1, PT, 0xf8, 0x8f ;  /* 0x00000000008f781c */ /* 0x000fc40000703f70 */
[----:B------:R-:W-:Y:S02]  /*1490*/  SHF.R.U32.HI R8, RZ, 0x1, R4 ;  /* 0x00000001ff087819 */ /* 0x000fe40000011604 */
[----:B------:R-:W-:-:S04]  /*14a0*/  SEL R5, RZ, 0x1, !P0 ;  /* 0x00000001ff057807 */ /* 0x000fc80004000000 */
[----:B------:R-:W-:-:S04]  /*14b0*/  LOP3.LUT R5, R5, 0x1, R8, 0xf8, !PT ;  /* 0x0000000105057812 */ /* 0x000fc800078ef808 */
[----:B------:R-:W-:-:S05]  /*14c0*/  LOP3.LUT R5, R5, R4, RZ, 0xc0, !PT ;  /* 0x0000000405057212 */ /* 0x000fca00078ec0ff */
[----:B------:R-:W-:-:S05]  /*14d0*/  IMAD.IADD R5, R8, 0x1, R5 ;  /* 0x0000000108057824 */ /* 0x000fca00078e0205 */
[----:B------:R-:W-:Y:S01]  /*14e0*/  LOP3.LUT R2, R5, R2, RZ, 0xfc, !PT ;  /* 0x0000000205027212 */ /* 0x000fe200078efcff */
[----:B------:R-:W-:Y:S06]  /*14f0*/  BRA `(.L_x_31) ;  /* 0x0000000000107947 */ /* 0x000fec0003800000 */
.L_x_30:
[----:B------:R-:W-:-:S04]  /*1500*/  LOP3.LUT R2, R2, 0x80000000, RZ, 0xc0, !PT ;  /* 0x8000000002027812 */ /* 0x000fc800078ec0ff */
[----:B------:R-:W-:Y:S01]  /*1510*/  LOP3.LUT R2, R2, 0x7f800000, RZ, 0xfc, !PT ;  /* 0x7f80000002027812 */ /* 0x000fe200078efcff */
[----:B------:R-:W-:Y:S06]  /*1520*/  BRA `(.L_x_31) ;  /* 0x0000000000047947 */ /* 0x000fec0003800000 */
.L_x_29:
[----:B------:R-:W-:-:S07]  /*1530*/  LEA R2, R5, R2, 0x17 ;  /* 0x0000000205027211 */ /* 0x000fce00078eb8ff */
.L_x_31:
[----:B------:R-:W-:Y:S05]  /*1540*/  BSYNC.RECONVERGENT B2 ;  /* 0x0000000000027941 */ /* 0x000fea0003800200 */
.L_x_28:
[----:B------:R-:W-:Y:S05]  /*1550*/  BRA `(.L_x_32) ;  /* 0x0000000000207947 */ /* 0x000fea0003800000 */
.L_x_27:
[----:B------:R-:W-:-:S04]  /*1560*/  LOP3.LUT R2, R4, 0x80000000, R2, 0x48, !PT ;  /* 0x8000000004027812 */ /* 0x000fc800078e4802 */
[----:B------:R-:W-:Y:S01]  /*1570*/  LOP3.LUT R2, R2, 0x7f800000, RZ, 0xfc, !PT ;  /* 0x7f80000002027812 */ /* 0x000fe200078efcff */
[----:B------:R-:W-:Y:S06]  /*1580*/  BRA `(.L_x_32) ;  /* 0x0000000000147947 */ /* 0x000fec0003800000 */
.L_x_26:
[----:B------:R-:W-:Y:S01]  /*1590*/  LOP3.LUT R2, R4, 0x80000000, R2, 0x48, !PT ;  /* 0x8000000004027812 */ /* 0x000fe200078e4802 */
[----:B------:R-:W-:Y:S06]  /*15a0*/  BRA `(.L_x_32) ;  /* 0x00000000000c7947 */ /* 0x000fec0003800000 */
.L_x_25:
[----:B------:R-:W0:Y:S01]  /*15b0*/  MUFU.RSQ R2, -QNAN ;  /* 0xffc0000000027908 */ /* 0x000e220000001400 */
[----:B------:R-:W-:Y:S05]  /*15c0*/  BRA `(.L_x_32) ;  /* 0x0000000000047947 */ /* 0x000fea0003800000 */
.L_x_24:
[----:B------:R-:W-:-:S07]  /*15d0*/  FADD.FTZ R2, R2, R4 ;  /* 0x0000000402027221 */ /* 0x000fce0000010000 */
.L_x_32:
[----:B------:R-:W-:Y:S05]  /*15e0*/  BSYNC.RECONVERGENT B1 ;  /* 0x0000000000017941 */ /* 0x000fea0003800200 */
.L_x_22:
[----:B------:R-:W-:-:S04]  /*15f0*/  HFMA2 R7, -RZ, RZ, 0, 0 ;  /* 0x00000000ff077431 */ /* 0x000fc800000001ff */
[----:B0-----:R-:W-:Y:S05]  /*1600*/  RET.REL.NODEC R6 `(_Z16gaussianVerticalPKfPsiiS0_i) ;  /* 0xffffffe8067c7950 */ /* 0x001fea0003c3ffff */
.L_x_33:
        /* <DEDUP_REMOVED lines=15> */
.L_x_55:


//--------------------- .text._Z18gaussianHorizontalPKhPfiiPKfi --------------------------
	.section	.text._Z18gaussianHorizontalPKhPfiiPKfi,"ax",@progbits
	.align	128
        .global         _Z18gaussianHorizontalPKhPfiiPKfi
        .type           _Z18gaussianHorizontalPKhPfiiPKfi,@function
        .size           _Z18gaussianHorizontalPKhPfiiPKfi,(.L_x_56 - _Z18gaussianHorizontalPKhPfiiPKfi)
        .other          _Z18gaussianHorizontalPKhPfiiPKfi,@"STO_CUDA_ENTRY STV_DEFAULT"
_Z18gaussianHorizontalPKhPfiiPKfi:
.text._Z18gaussianHorizontalPKhPfiiPKfi:
        /* <DEDUP_REMOVED lines=22> */
[----:B------:R-:W0:Y:S01]  /*0160*/  LDC.64 R2, c[0x0][0x398] ;  /* 0x0000e600ff027b82 */ /* 0x000e220000000a00 */
[----:B------:R-:W-:Y:S01]  /*0170*/  USHF.L.U32 UR4, UR10, 0x1, URZ ;  /* 0x000000010a047899 */ /* 0x000fe200080006ff */
[----:B------:R-:W-:Y:S01]  /*0180*/  IMAD R0, R9, UR7, R8 ;  /* 0x0000000709007c24 */ /* 0x000fe2000f8e0208 */
[----:B------:R-:W1:Y:S01]  /*0190*/  LDCU UR6, c[0x0][0x394] ;  /* 0x00007280ff0677ac */ /* 0x000e620008000800 */
[----:B------:R-:W-:Y:S02]  /*01a0*/  VIADD R26, R8, -UR10 ;  /* 0x8000000a081a7c36 */ /* 0x000fe40008000000 */
[----:B------:R-:W-:Y:S01]  /*01b0*/  IMAD.MOV.U32 R10, RZ, RZ, RZ ;  /* 0x000000ffff0a7224 */ /* 0x000fe200078e00ff */
[----:B------:R-:W-:Y:S01]  /*01c0*/  ULOP3.LUT UR4, UR4, 0xfffffff8, URZ, 0xc0, !UPT ;  /* 0xfffffff804047892 */ /* 0x000fe2000f8ec0ff */
[----:B------:R-:W-:Y:S01]  /*01d0*/  IMAD.MOV.U32 R27, RZ, RZ, 0x3 ;  /* 0x00000003ff1b7424 */ /* 0x000fe200078e00ff */
[----:B------:R-:W2:Y:S01]  /*01e0*/  LDCU.64 UR12, c[0x0][0x380] ;  /* 0x00007000ff0c77ac */ /* 0x000ea20008000a00 */
[----:B------:R-:W-:Y:S01]  /*01f0*/  VIADD R0, R0, -UR10 ;  /* 0x8000000a00007c36 */ /* 0x000fe20008000000 */
[----:B------:R-:W-:-:S02]  /*0200*/  UIADD3 UR5, UPT, UPT, -UR10, 0x3, URZ ;  /* 0x000000030a057890 */ /* 0x000fc4000fffe1ff */
[----:B------:R-:W-:-:S12]  /*0210*/  UIADD3 UR4, UPT, UPT, -UR4, URZ, URZ ;  /* 0x000000ff04047290 */ /* 0x000fd8000fffe1ff */
.L_x_36:
[----:B-1----:R-:W-:Y:S01]  /*0220*/  UMOV UR7, UR6 ;  /* 0x0000000600077c82 */ /* 0x002fe20008000000 */
[----:B--2---:R-:W-:Y:S01]  /*0230*/  IADD3 R6, P0, PT, R0, UR12, RZ ;  /* 0x0000000c00067c10 */ /* 0x004fe2000ff1e0ff */
[----:B------:R-:W-:Y:S01]  /*0240*/  VIADD R5, R27, 0xfffffffd ;  /* 0xfffffffd1b057836 */ /* 0x000fe20000000000 */
[----:B------:R-:W-:Y:S02]  /*0250*/  ISETP.GE.AND P5, PT, R26, UR7, PT ;  /* 0x000000071a007c0c */ /* 0x000fe4000bfa6270 */
[----:B------:R-:W-:Y:S01]  /*0260*/  LEA.HI.X.SX32 R7, R0, UR13, 0x1, P0 ;  /* 0x0000000d00077c11 */ /* 0x000fe200080f0eff */
[----:B0-----:R-:W-:Y:S01]  /*0270*/  IMAD.WIDE R4, R5, 0x4, R2 ;  /* 0x0000000405047825 */ /* 0x001fe200078e0202 */
[----:B------:R-:W-:-:S13]  /*0280*/  ISETP.LT.OR P5, PT, R26, RZ, P5 ;  /* 0x000000ff1a00720c */ /* 0x000fda0002fa1670 */
[----:B------:R-:W2:Y:S04]  /*0290*/  @!P5 LDG.E.U8 R13, desc[UR8][R6.64] ;  /* 0x00000008060dd981 */ /* 0x000ea8000c1e1100 */
[----:B------:R-:W3:Y:S01]  /*02a0*/  @!P5 LDG.E R15, desc[UR8][R4.64] ;  /* 0x00000008040fd981 */ /* 0x000ee2000c1e1900 */
[C---:B------:R-:W-:Y:S02]  /*02b0*/  VIADD R12, R26.reuse, 0x1 ;  /* 0x000000011a0c7836 */ /* 0x040fe40000000000 */
[C---:B------:R-:W-:Y:S02]  /*02c0*/  VIADD R14, R26.reuse, 0x2 ;  /* 0x000000021a0e7836 */ /* 0x040fe40000000000 */
[----:B------:R-:W-:Y:S01]  /*02d0*/  VIADD R16, R26, 0x4 ;  /* 0x000000041a107836 */ /* 0x000fe20000000000 */
[----:B------:R-:W-:Y:S01]  /*02e0*/  ISETP.GE.AND P0, PT, R12, UR7, PT ;  /* 0x000000070c007c0c */ /* 0x000fe2000bf06270 */
[----:B------:R-:W-:Y:S01]  /*02f0*/  VIADD R17, R26, 0x5 ;  /* 0x000000051a117836 */ /* 0x000fe20000000000 */
[----:B------:R-:W-:Y:S01]  /*0300*/  ISETP.GE.AND P4, PT, R14, UR7, PT ;  /* 0x000000070e007c0c */ /* 0x000fe2000bf86270 */
[----:B------:R-:W-:Y:S01]  /*0310*/  VIADD R18, R26, 0x6 ;  /* 0x000000061a127836 */ /* 0x000fe20000000000 */
[----:B------:R-:W-:Y:S01]  /*0320*/  ISETP.LT.OR P0, PT, R12, RZ, P0 ;  /* 0x000000ff0c00720c */ /* 0x000fe20000701670 */
[----:B------:R-:W-:Y:S01]  /*0330*/  VIADD R12, R26, 0x3 ;  /* 0x000000031a0c7836 */ /* 0x000fe20000000000 */
[----:B------:R-:W-:-:S02]  /*0340*/  ISETP.LT.OR P4, PT, R14, RZ, P4 ;  /* 0x000000ff0e00720c */ /* 0x000fc40002781670 */
[----:B------:R-:W-:Y:S02]  /*0350*/  ISETP.GE.AND P2, PT, R16, UR7, PT ;  /* 0x0000000710007c0c */ /* 0x000fe4000bf46270 */
[----:B------:R-:W-:Y:S02]  /*0360*/  ISETP.GE.AND P3, PT, R12, UR7, PT ;  /* 0x000000070c007c0c */ /* 0x000fe4000bf66270 */
[----:B------:R-:W-:Y:S02]  /*0370*/  ISETP.LT.OR P2, PT, R16, RZ, P2 ;  /* 0x000000ff1000720c */ /* 0x000fe40001741670 */
[----:B------:R-:W-:Y:S02]  /*0380*/  ISETP.LT.OR P3, PT, R12, RZ, P3 ;  /* 0x000000ff0c00720c */ /* 0x000fe40001f61670 */
[----:B------:R-:W-:Y:S01]  /*0390*/  ISETP.GE.AND P1, PT, R17, UR7, PT ;  /* 0x0000000711007c0c */ /* 0x000fe2000bf26270 */
[----:B------:R-:W4:Y:S01]  /*03a0*/  @!P0 LDG.E.U8 R12, desc[UR8][R6.64+0x1] ;  /* 0x00000108060c8981 */ /* 0x000f22000c1e1100 */
[----:B------:R-:W-:Y:S01]  /*03b0*/  VIADD R16, R26, 0x7 ;  /* 0x000000071a107836 */ /* 0x000fe20000000000 */
[----:B------:R-:W-:-:S02]  /*03c0*/  ISETP.GE.AND P6, PT, R18, UR7, PT ;  /* 0x0000000712007c0c */ /* 0x000fc4000bfc6270 */
[----:B------:R-:W-:Y:S01]  /*03d0*/  ISETP.LT.OR P1, PT, R17, RZ, P1 ;  /* 0x000000ff1100720c */ /* 0x000fe20000f21670 */
[----:B------:R-:W5:Y:S01]  /*03e0*/  @!P4 LDG.E.U8 R23, desc[UR8][R6.64+0x2] ;  /* 0x000002080617c981 */ /* 0x000f62000c1e1100 */
[----:B------:R-:W-:-:S03]  /*03f0*/  ISETP.LT.OR P6, PT, R18, RZ, P6 ;  /* 0x000000ff1200720c */ /* 0x000fc600037c1670 */
[----:B------:R-:W5:Y:S04]  /*0400*/  @!P4 LDG.E R20, desc[UR8][R4.64+0x8] ;  /* 0x000008080414c981 */ /* 0x000f68000c1e1900 */
[----:B------:R-:W5:Y:S04]  /*0410*/  @!P3 LDG.E.U8 R24, desc[UR8][R6.64+0x3] ;  /* 0x000003080618b981 */ /* 0x000f68000c1e1100 */
[----:B------:R-:W5:Y:S04]  /*0420*/  @!P2 LDG.E.U8 R19, desc[UR8][R6.64+0x4] ;  /* 0x000004080613a981 */ /* 0x000f68000c1e1100 */
[----:B------:R-:W5:Y:S04]  /*0430*/  @!P3 LDG.E R17, desc[UR8][R4.64+0xc] ;  /* 0x00000c080411b981 */ /* 0x000f68000c1e1900 */
[----:B------:R-:W5:Y:S04]  /*0440*/  @!P1 LDG.E.U8 R18, desc[UR8][R6.64+0x5] ;  /* 0x0000050806129981 */ /* 0x000f68000c1e1100 */
[----:B------:R-:W5:Y:S01]  /*0450*/  @!P6 LDG.E R21, desc[UR8][R4.64+0x18] ;  /* 0x000018080415e981 */ /* 0x000f62000c1e1900 */
[----:B--2---:R-:W-:-:S03]  /*0460*/  @!P5 I2FP.F32.U32 R14, R13 ;  /* 0x0000000d000ed245 */ /* 0x004fc60000201000 */
[----:B------:R-:W2:Y:S01]  /*0470*/  @!P0 LDG.E R13, desc[UR8][R4.64+0x4] ;  /* 0x00000408040d8981 */ /* 0x000ea2000c1e1900 */
[----:B---3--:R-:W-:Y:S01]  /*0480*/  @!P5 FADD R10, R10, R15 ;  /* 0x0000000f0a0ad221 */ /* 0x008fe20000000000 */
[----:B------:R-:W-:Y:S01]  /*0490*/  @!P5 FFMA R11, R14, R15, R11 ;  /* 0x0000000f0e0bd223 */ /* 0x000fe2000000000b */
[C---:B------:R-:W-:Y:S01]  /*04a0*/  ISETP.GE.AND P5, PT, R16.reuse, UR7, PT ;  /* 0x0000000710007c0c */ /* 0x040fe2000bfa6270 */
[----:B------:R-:W3:Y:S03]  /*04b0*/  @!P2 LDG.E R15, desc[UR8][R4.64+0x10] ;  /* 0x00001008040fa981 */ /* 0x000ee6000c1e1900 */
[----:B------:R-:W-:Y:S01]  /*04c0*/  ISETP.LT.OR P5, PT, R16, RZ, P5 ;  /* 0x000000ff1000720c */ /* 0x000fe20002fa1670 */
[----:B------:R-:W3:Y:S04]  /*04d0*/  @!P1 LDG.E R14, desc[UR8][R4.64+0x14] ;  /* 0x00001408040e9981 */ /* 0x000ee8000c1e1900 */
[----:B------:R-:W3:Y:S08]  /*04e0*/  @!P6 LDG.E.U8 R16, desc[UR8][R6.64+0x6] ;  /* 0x000006080610e981 */ /* 0x000ef0000c1e1100 */
[----:B------:R-:W3:Y:S04]  /*04f0*/  @!P5 LDG.E.U8 R22, desc[UR8][R6.64+0x7] ;  /* 0x000007080616d981 */ /* 0x000ee8000c1e1100 */
[----:B------:R-:W3:Y:S01]  /*0500*/  @!P5 LDG.E R25, desc[UR8][R4.64+0x1c] ;  /* 0x00001c080419d981 */ /* 0x000ee2000c1e1900 */
[----:B----4-:R-:W-:Y:S01]  /*0510*/  @!P0 I2FP.F32.U32 R12, R12 ;  /* 0x0000000c000c8245 */ /* 0x010fe20000201000 */
[----:B------:R-:W-:Y:S01]  /*0520*/  UIADD3 UR4, UPT, UPT, UR4, 0x8, URZ ;  /* 0x0000000804047890 */ /* 0x000fe2000fffe0ff */
[----:B-----5:R-:W-:-:S03]  /*0530*/  @!P3 I2FP.F32.U32 R24, R24 ;  /* 0x000000180018b245 */ /* 0x020fc60000201000 */
[----:B------:R-:W-:Y:S01]  /*0540*/  UISETP.NE.AND UP0, UPT, UR4, URZ, UPT ;  /* 0x000000ff0400728c */ /* 0x000fe2000bf05270 */
[----:B------:R-:W-:Y:S01]  /*0550*/  @!P1 I2FP.F32.U32 R18, R18 ;  /* 0x0000001200129245 */ /* 0x000fe20000201000 */
[----:B------:R-:W-:Y:S02]  /*0560*/  VIADD R27, R27, 0x8 ;  /* 0x000000081b1b7836 */ /* 0x000fe40000000000 */
[----:B------:R-:W-:Y:S02]  /*0570*/  VIADD R0, R0, 0x8 ;  /* 0x0000000800007836 */ /* 0x000fe40000000000 */
[----:B------:R-:W-:Y:S01]  /*0580*/  VIADD R26, R26, 0x8 ;  /* 0x000000081a1a7836 */ /* 0x000fe20000000000 */
[----:B------:R-:W-:Y:S01]  /*0590*/  UIADD3 UR5, UPT, UPT, UR5, 0x8, URZ ;  /* 0x0000000805057890 */ /* 0x000fe2000fffe0ff */
[----:B--2---:R-:W-:Y:S01]  /*05a0*/  @!P0 FFMA R11, R12, R13, R11 ;  /* 0x0000000d0c0b8223 */ /* 0x004fe2000000000b */
[----:B------:R-:W-:Y:S01]  /*05b0*/  @!P4 I2FP.F32.U32 R12, R23 ;  /* 0x00000017000cc245 */ /* 0x000fe20000201000 */
[----:B------:R-:W-:-:S04]  /*05c0*/  @!P0 FADD R10, R10, R13 ;  /* 0x0000000d0a0a8221 */ /* 0x000fc80000000000 */
[----:B------:R-:W-:Y:S01]  /*05d0*/  @!P4 FADD R10, R10, R20 ;  /* 0x000000140a0ac221 */ /* 0x000fe20000000000 */
[----:B------:R-:W-:Y:S01]  /*05e0*/  @!P4 FFMA R11, R12, R20, R11 ;  /* 0x000000140c0bc223 */ /* 0x000fe2000000000b */
[----:B------:R-:W-:Y:S02]  /*05f0*/  @!P2 I2FP.F32.U32 R12, R19 ;  /* 0x00000013000ca245 */ /* 0x000fe40000201000 */
[----:B------:R-:W-:Y:S01]  /*0600*/  @!P3 FADD R10, R10, R17 ;  /* 0x000000110a0ab221 */ /* 0x000fe20000000000 */
[----:B------:R-:W-:-:S03]  /*0610*/  @!P3 FFMA R11, R24, R17, R11 ;  /* 0x00000011180bb223 */ /* 0x000fc6000000000b */
[----:B---3--:R-:W-:Y:S01]  /*0620*/  @!P2 FADD R10, R10, R15 ;  /* 0x0000000f0a0aa221 */ /* 0x008fe20000000000 */
[----:B------:R-:W-:Y:S01]  /*0630*/  @!P2 FFMA R11, R12, R15, R11 ;  /* 0x0000000f0c0ba223 */ /* 0x000fe2000000000b */
[----:B------:R-:W-:Y:S02]  /*0640*/  @!P6 I2FP.F32.U32 R16, R16 ;  /* 0x000000100010e245 */ /* 0x000fe40000201000 */
[----:B------:R-:W-:Y:S01]  /*0650*/  @!P1 FADD R10, R10, R14 ;  /* 0x0000000e0a0a9221 */ /* 0x000fe20000000000 */
[----:B------:R-:W-:Y:S01]  /*0660*/  @!P1 FFMA R11, R18, R14, R11 ;  /* 0x0000000e120b9223 */ /* 0x000fe2000000000b */
[----:B------:R-:W-:Y:S02]  /*0670*/  @!P5 I2FP.F32.U32 R22, R22 ;  /* 0x000000160016d245 */ /* 0x000fe40000201000 */
[----:B------:R-:W-:Y:S01]  /*0680*/  @!P6 FADD R10, R10, R21 ;  /* 0x000000150a0ae221 */ /* 0x000fe20000000000 */
[----:B------:R-:W-:-:S03]  /*0690*/  @!P6 FFMA R11, R16, R21, R11 ;  /* 0x00000015100be223 */ /* 0x000fc6000000000b */
[----:B------:R-:W-:Y:S01]  /*06a0*/  @!P5 FADD R10, R10, R25 ;  /* 0x000000190a0ad221 */ /* 0x000fe20000000000 */
[----:B------:R-:W-:Y:S01]  /*06b0*/  @!P5 FFMA R11, R22, R25, R11 ;  /* 0x00000019160bd223 */ /* 0x000fe2000000000b */
[----:B------:R-:W-:Y:S06]  /*06c0*/  BRA.U UP0, `(.L_x_36) ;  /* 0xfffffff900d47547 */ /* 0x000fec000b83ffff */
[----:B------:R-:W-:-:S12]  /*06d0*/  UIADD3 UR4, UPT, UPT, UR5, -0x3, URZ ;  /* 0xfffffffd05047890 */ /* 0x000fd8000fffe0ff */
.L_x_35:
[----:B------:R-:W0:Y:S02]  /*06e0*/  LDC R0, c[0x0][0x3a0] ;  /* 0x0000e800ff007b82 */ /* 0x000e240000000800 */
[C---:B0-----:R-:W-:Y:S01]  /*06f0*/  IMAD.SHL.U32 R2, R0.reuse, 0x2, RZ ;  /* 0x0000000200027824 */ /* 0x041fe200078e00ff */
[----:B------:R-:W-:-:S04]  /*0700*/  LOP3.LUT R3, R0, 0x1, RZ, 0xc0, !PT ;  /* 0x0000000100037812 */ /* 0x000fc800078ec0ff */
[----:B------:R-:W-:Y:S02]  /*0710*/  LOP3.LUT R2, R2, 0x6, RZ, 0xc0, !PT ;  /* 0x0000000602027812 */ /* 0x000fe400078ec0ff */
[----:B------:R-:W-:Y:S02]  /*0720*/  ISETP.NE.U32.AND P3, PT, R3, 0x1, PT ;  /* 0x000000010300780c */ /* 0x000fe40003f65070 */
[----:B------:R-:W-:-:S13]  /*0730*/  ISETP.GE.U32.AND P0, PT, R2, 0x3, PT ;  /* 0x000000030200780c */ /* 0x000fda0003f06070 */
[----:B------:R-:W-:Y:S05]  /*0740*/  @!P0 BRA `(.L_x_37) ;  /* 0x0000000000a08947 */ /* 0x000fea0003800000 */
[----:B------:R-:W0:Y:S01]  /*0750*/  LDCU.64 UR10, c[0x0][0x380] ;  /* 0x00007000ff0a77ac */ /* 0x000e220008000a00 */
[----:B------:R-:W1:Y:S01]  /*0760*/  LDC.64 R4, c[0x0][0x398] ;  /* 0x0000e600ff047b82 */ /* 0x000e620000000a00 */
[----:B------:R-:W-:Y:S02]  /*0770*/  VIADD R6, R8, UR4 ;  /* 0x0000000408067c36 */ /* 0x000fe40008000000 */
[----:B------:R-:W-:Y:S02]  /*0780*/  VIADD R7, R0, UR4 ;  /* 0x0000000400077c36 */ /* 0x000fe40008000000 */
[C---:B------:R-:W-:Y:S01]  /*0790*/  VIADD R2, R6.reuse, 0x1 ;  /* 0x0000000106027836 */ /* 0x040fe20000000000 */
[C---:B------:R-:W-:Y:S01]  /*07a0*/  ISETP.GE.AND P0, PT, R6.reuse, UR7, PT ;  /* 0x0000000706007c0c */ /* 0x040fe2000bf06270 */
[----:B------:R-:W-:Y:S02]  /*07b0*/  IMAD R3, R9, UR7, R6 ;  /* 0x0000000709037c24 */ /* 0x000fe4000f8e0206 */
[----:B------:R-:W-:Y:S01]  /*07c0*/  VIADD R12, R6, 0x2 ;  /* 0x00000002060c7836 */ /* 0x000fe20000000000 */
[----:B------:R-:W-:-:S02]  /*07d0*/  ISETP.GE.AND P1, PT, R2, UR7, PT ;  /* 0x0000000702007c0c */ /* 0x000fc4000bf26270 */
[C---:B------:R-:W-:Y:S01]  /*07e0*/  ISETP.LT.OR P0, PT, R6.reuse, RZ, P0 ;  /* 0x000000ff0600720c */ /* 0x040fe20000701670 */
[----:B------:R-:W-:Y:S01]  /*07f0*/  VIADD R6, R6, 0x3 ;  /* 0x0000000306067836 */ /* 0x000fe20000000000 */
[----:B------:R-:W-:Y:S02]  /*0800*/  ISETP.LT.OR P1, PT, R2, RZ, P1 ;  /* 0x000000ff0200720c */ /* 0x000fe40000f21670 */
[----:B------:R-:W-:Y:S02]  /*0810*/  ISETP.GE.AND P2, PT, R12, UR7, PT ;  /* 0x000000070c007c0c */ /* 0x000fe4000bf46270 */
[C---:B0-----:R-:W-:Y:S02]  /*0820*/  IADD3 R2, P5, PT, R3.reuse, UR10, RZ ;  /* 0x0000000a03027c10 */ /* 0x041fe4000ffbe0ff */
[----:B------:R-:W-:Y:S02]  /*0830*/  ISETP.GE.AND P4, PT, R6, UR7, PT ;  /* 0x0000000706007c0c */ /* 0x000fe4000bf86270 */
[----:B------:R-:W-:-:S02]  /*0840*/  LEA.HI.X.SX32 R3, R3, UR11, 0x1, P5 ;  /* 0x0000000b03037c11 */ /* 0x000fc4000a8f0eff */
[----:B------:R-:W-:Y:S01]  /*0850*/  ISETP.LT.OR P2, PT, R12, RZ, P2 ;  /* 0x000000ff0c00720c */ /* 0x000fe20001741670 */
[----:B-1----:R-:W-:Y:S01]  /*0860*/  IMAD.WIDE R4, R7, 0x4, R4 ;  /* 0x0000000407047825 */ /* 0x002fe200078e0204 */
[----:B------:R-:W-:Y:S01]  /*0870*/  ISETP.LT.OR P4, PT, R6, RZ, P4 ;  /* 0x000000ff0600720c */ /* 0x000fe20002781670 */
[----:B------:R-:W2:Y:S04]  /*0880*/  @!P1 LDG.E.U8 R12, desc[UR8][R2.64+0x1] ;  /* 0x00000108020c9981 */ /* 0x000ea8000c1e1100 */
[----:B------:R-:W3:Y:S04]  /*0890*/  @!P0 LDG.E.U8 R6, desc[UR8][R2.64] ;  /* 0x0000000802068981 */ /* 0x000ee8000c1e1100 */
[----:B------:R-:W4:Y:S04]  /*08a0*/  @!P0 LDG.E R7, desc[UR8][R4.64] ;  /* 0x0000000804078981 */ /* 0x000f28000c1e1900 */
[----:B------:R-:W5:Y:S04]  /*08b0*/  @!P2 LDG.E.U8 R14, desc[UR8][R2.64+0x2] ;  /* 0x00000208020ea981 */ /* 0x000f68000c1e1100 */
[----:B------:R-:W5:Y:S04]  /*08c0*/  @!P1 LDG.E R13, desc[UR8][R4.64+0x4] ;  /* 0x00000408040d9981 */ /* 0x000f68000c1e1900 */
[----:B------:R-:W5:Y:S04]  /*08d0*/  @!P4 LDG.E.U8 R16, desc[UR8][R2.64+0x3] ;  /* 0x000003080210c981 */ /* 0x000f68000c1e1100 */
[----:B------:R-:W5:Y:S04]  /*08e0*/  @!P2 LDG.E R15, desc[UR8][R4.64+0x8] ;  /* 0x00000808040fa981 */ /* 0x000f68000c1e1900 */
[----:B------:R-:W5:Y:S01]  /*08f0*/  @!P4 LDG.E R17, desc[UR8][R4.64+0xc] ;  /* 0x00000c080411c981 */ /* 0x000f62000c1e1900 */
[----:B------:R-:W-:Y:S01]  /*0900*/  UIADD3 UR4, UPT, UPT, UR4, 0x4, URZ ;  /* 0x0000000404047890 */ /* 0x000fe2000fffe0ff */
[----:B--2---:R-:W-:-:S02]  /*0910*/  @!P1 I2FP.F32.U32 R12, R12 ;  /* 0x0000000c000c9245 */ /* 0x004fc40000201000 */
[----:B---3--:R-:W-:Y:S01]  /*0920*/  @!P0 I2FP.F32.U32 R6, R6 ;  /* 0x0000000600068245 */ /* 0x008fe20000201000 */
[----:B----4-:R-:W-:-:S04]  /*0930*/  @!P0 FADD R10, R10, R7 ;  /* 0x000000070a0a8221 */ /* 0x010fc80000000000 */
[----:B------:R-:W-:Y:S01]  /*0940*/  @!P0 FFMA R11, R6, R7, R11 ;  /* 0x00000007060b8223 */ /* 0x000fe2000000000b */
[----:B-----5:R-:W-:Y:S01]  /*0950*/  @!P2 I2FP.F32.U32 R14, R14 ;  /* 0x0000000e000ea245 */ /* 0x020fe20000201000 */
[----:B------:R-:W-:Y:S02]  /*0960*/  @!P1 FADD R10, R10, R13 ;  /* 0x0000000d0a0a9221 */ /* 0x000fe40000000000 */
[----:B------:R-:W-:Y:S01]  /*0970*/  @!P1 FFMA R11, R12, R13, R11 ;  /* 0x0000000d0c0b9223 */ /* 0x000fe2000000000b */
[----:B------:R-:W-:Y:S01]  /*0980*/  @!P4 I2FP.F32.U32 R16, R16 ;  /* 0x000000100010c245 */ /* 0x000fe20000201000 */
[----:B------:R-:W-:Y:S02]  /*0990*/  @!P2 FADD R10, R10, R15 ;  /* 0x0000000f0a0aa221 */ /* 0x000fe40000000000 */
[----:B------:R-:W-:Y:S02]  /*09a0*/  @!P2 FFMA R11, R14, R15, R11 ;  /* 0x0000000f0e0ba223 */ /* 0x000fe4000000000b */
[----:B------:R-:W-:-:S02]  /*09b0*/  @!P4 FADD R10, R10, R17 ;  /* 0x000000110a0ac221 */ /* 0x000fc40000000000 */
[----:B------:R-:W-:-:S07]  /*09c0*/  @!P4 FFMA R11, R16, R17, R11 ;  /* 0x00000011100bc223 */ /* 0x000fce000000000b */
.L_x_37:
[----:B------:R-:W-:Y:S05]  /*09d0*/  @P3 BRA `(.L_x_38) ;  /* 0x0000000000603947 */ /* 0x000fea0003800000 */
[----:B------:R-:W0:Y:S01]  /*09e0*/  LDCU.64 UR10, c[0x0][0x380] ;  /* 0x00007000ff0a77ac */ /* 0x000e220008000a00 */
[----:B------:R-:W1:Y:S01]  /*09f0*/  LDC.64 R4, c[0x0][0x398] ;  /* 0x0000e600ff047b82 */ /* 0x000e620000000a00 */
[----:B------:R-:W-:Y:S02]  /*0a00*/  VIADD R2, R8, UR4 ;  /* 0x0000000408027c36 */ /* 0x000fe40008000000 */
[----:B------:R-:W-:Y:S02]  /*0a10*/  VIADD R7, R0, UR4 ;  /* 0x0000000400077c36 */ /* 0x000fe40008000000 */
[C---:B------:R-:W-:Y:S01]  /*0a20*/  VIADD R6, R2.reuse, 0x1 ;  /* 0x0000000102067836 */ /* 0x040fe20000000000 */
[----:B------:R-:W-:Y:S01]  /*0a30*/  ISETP.GE.AND P0, PT, R2, UR7, PT ;  /* 0x0000000702007c0c */ /* 0x000fe2000bf06270 */
[----:B------:R-:W-:-:S03]  /*0a40*/  IMAD R3, R9, UR7, R2 ;  /* 0x0000000709037c24 */ /* 0x000fc6000f8e0202 */
[----:B------:R-:W-:Y:S02]  /*0a50*/  ISETP.LT.OR P0, PT, R2, RZ, P0 ;  /* 0x000000ff0200720c */ /* 0x000fe40000701670 */
[----:B------:R-:W-:-:S04]  /*0a60*/  ISETP.GE.AND P1, PT, R6, UR7, PT ;  /* 0x0000000706007c0c */ /* 0x000fc8000bf26270 */
[----:B------:R-:W-:Y:S02]  /*0a70*/  ISETP.LT.OR P1, PT, R6, RZ, P1 ;  /* 0x000000ff0600720c */ /* 0x000fe40000f21670 */
[----:B0-----:R-:W-:-:S04]  /*0a80*/  IADD3 R2, P2, PT, R3, UR10, RZ ;  /* 0x0000000a03027c10 */ /* 0x001fc8000ff5e0ff */
[----:B------:R-:W-:Y:S01]  /*0a90*/  LEA.HI.X.SX32 R3, R3, UR11, 0x1, P2 ;  /* 0x0000000b03037c11 */ /* 0x000fe200090f0eff */
[----:B-1----:R-:W-:-:S04]  /*0aa0*/  IMAD.WIDE R4, R7, 0x4, R4 ;  /* 0x0000000407047825 */ /* 0x002fc800078e0204 */
[----:B------:R-:W2:Y:S04]  /*0ab0*/  @!P0 LDG.E.U8 R6, desc[UR8][R2.64] ;  /* 0x0000000802068981 */ /* 0x000ea8000c1e1100 */
[----:B------:R-:W3:Y:S04]  /*0ac0*/  @!P1 LDG.E.U8 R12, desc[UR8][R2.64+0x1] ;  /* 0x00000108020c9981 */ /* 0x000ee8000c1e1100 */
[----:B------:R-:W4:Y:S04]  /*0ad0*/  @!P0 LDG.E R7, desc[UR8][R4.64] ;  /* 0x0000000804078981 */ /* 0x000f28000c1e1900 */
[----:B------:R-:W5:Y:S01]  /*0ae0*/  @!P1 LDG.E R13, desc[UR8][R4.64+0x4] ;  /* 0x00000408040d9981 */ /* 0x000f62000c1e1900 */
[----:B------:R-:W-:Y:S01]  /*0af0*/  UIADD3 UR4, UPT, UPT, UR4, 0x2, URZ ;  /* 0x0000000204047890 */ /* 0x000fe2000fffe0ff */
[----:B--2---:R-:W-:-:S02]  /*0b00*/  @!P0 I2FP.F32.U32 R6, R6 ;  /* 0x0000000600068245 */ /* 0x004fc40000201000 */
[----:B---3--:R-:W-:Y:S01]  /*0b10*/  @!P1 I2FP.F32.U32 R12, R12 ;  /* 0x0000000c000c9245 */ /* 0x008fe20000201000 */
[----:B----4-:R-:W-:Y:S02]  /*0b20*/  @!P0 FADD R10, R10, R7 ;  /* 0x000000070a0a8221 */ /* 0x010fe40000000000 */
[----:B------:R-:W-:Y:S02]  /*0b30*/  @!P0 FFMA R11, R6, R7, R11 ;  /* 0x00000007060b8223 */ /* 0x000fe4000000000b */
[----:B-----5:R-:W-:Y:S02]  /*0b40*/  @!P1 FADD R10, R10, R13 ;  /* 0x0000000d0a0a9221 */ /* 0x020fe40000000000 */
[----:B------:R-:W-:-:S07]  /*0b50*/  @!P1 FFMA R11, R12, R13, R11 ;  /* 0x0000000d0c0b9223 */ /* 0x000fce000000000b */
.L_x_38:
[----:B------:R-:W-:Y:S01]  /*0b60*/  VIADD R4, R8, UR4 ;  /* 0x0000000408047c36 */ /* 0x000fe20008000000 */
[----:B------:R-:W-:Y:S04]  /*0b70*/  BSSY.RECONVERGENT B0, `(.L_x_34) ;  /* 0x0000010000007945 */ /* 0x000fe80003800200 */
[----:B------:R-:W-:-:S04]  /*0b80*/  ISETP.GE.AND P0, PT, R4, UR7, PT ;  /* 0x0000000704007c0c */ /* 0x000fc8000bf06270 */
[----:B------:R-:W-:-:S13]  /*0b90*/  ISETP.LT.OR P0, PT, R4, RZ, P0 ;  /* 0x000000ff0400720c */ /* 0x000fda0000701670 */
[----:B------:R-:W-:Y:S05]  /*0ba0*/  @P0 BRA `(.L_x_39) ;  /* 0x0000000000300947 */ /* 0x000fea0003800000 */
[----:B------:R-:W0:Y:S01]  /*0bb0*/  LDCU.64 UR10, c[0x0][0x380] ;  /* 0x00007000ff0a77ac */ /* 0x000e220008000a00 */
[----:B------:R-:W1:Y:S01]  /*0bc0*/  LDC.64 R2, c[0x0][0x398] ;  /* 0x0000e600ff027b82 */ /* 0x000e620000000a00 */
[----:B------:R-:W-:Y:S02]  /*0bd0*/  IMAD R5, R9, UR7, R4 ;  /* 0x0000000709057c24 */ /* 0x000fe4000f8e0204 */
[----:B------:R-:W-:-:S03]  /*0be0*/  VIADD R7, R0, UR4 ;  /* 0x0000000400077c36 */ /* 0x000fc60008000000 */
[----:B0-----:R-:W-:-:S04]  /*0bf0*/  IADD3 R4, P0, PT, R5, UR10, RZ ;  /* 0x0000000a05047c10 */ /* 0x001fc8000ff1e0ff */
[----:B------:R-:W-:Y:S01]  /*0c00*/  LEA.HI.X.SX32 R5, R5, UR11, 0x1, P0 ;  /* 0x0000000b05057c11 */ /* 0x000fe200080f0eff */
[----:B-1----:R-:W-:-:S04]  /*0c10*/  IMAD.WIDE R2, R7, 0x4, R2 ;  /* 0x0000000407027825 */ /* 0x002fc800078e0202 */
[----:B------:R-:W2:Y:S04]  /*0c20*/  LDG.E.U8 R4, desc[UR8][R4.64] ;  /* 0x0000000804047981 */ /* 0x000ea8000c1e1100 */
[----:B------:R-:W3:Y:S01]  /*0c30*/  LDG.E R3, desc[UR8][R2.64] ;  /* 0x0000000802037981 */ /* 0x000ee2000c1e1900 */
[----:B--2---:R-:W-:Y:S01]  /*0c40*/  I2FP.F32.U32 R0, R4 ;  /* 0x0000000400007245 */ /* 0x004fe20000201000 */
[----:B---3--:R-:W-:-:S04]  /*0c50*/  FADD R10, R10, R3 ;  /* 0x000000030a0a7221 */ /* 0x008fc80000000000 */
[----:B------:R-:W-:-:S07]  /*0c60*/  FFMA R11, R0, R3, R11 ;  /* 0x00000003000b7223 */ /* 0x000fce000000000b */
.L_x_39:
[----:B------:R-:W-:Y:S05]  /*0c70*/  BSYNC.RECONVERGENT B0 ;  /* 0x0000000000007941 */ /* 0x000fea0003800200 */
.L_x_34:
        /* <DEDUP_REMOVED lines=10> */
[----:B------:R-:W-:Y:S01]  /*0d20*/  MOV R2, 0xd50 ;  /* 0x00000d5000027802 */ /* 0x000fe20000000f00 */
[----:B------:R-:W-:-:S07]  /*0d30*/  IMAD.MOV.U32 R3, RZ, RZ, R10 ;  /* 0x000000ffff037224 */ /* 0x000fce00078e000a */
[----:B------:R-:W-:Y:S05]  /*0d40*/  CALL.REL.NOINC `($__internal_2_$__cuda_sm3x_div_rn_noftz_f32_slowpath) ;  /* 0x0000000000207944 */ /* 0x000fea0003c00000 */
[----:B------:R-:W-:-:S07]  /*0d50*/  IMAD.MOV.U32 R5, RZ, RZ, R0 ;  /* 0x000000ffff057224 */ /* 0x000fce00078e0000 */
.L_x_41:
[----:B------:R-:W-:Y:S05]  /*0d60*/  BSYNC.RECONVERGENT B0 ;  /* 0x0000000000007941 */ /* 0x000fea0003800200 */
.L_x_40:
[----:B------:R-:W0:Y:S01]  /*0d70*/  LDC.64 R2, c[0x0][0x388] ;  /* 0x0000e200ff027b82 */ /* 0x000e220000000a00 */
[----:B------:R-:W1:Y:S02]  /*0d80*/  LDCU UR4, c[0x0][0x394] ;  /* 0x00007280ff0477ac */ /* 0x000e640008000800 */
[----:B-1----:R-:W-:-:S04]  /*0d90*/  IMAD R9, R9, UR4, R8 ;  /* 0x0000000409097c24 */ /* 0x002fc8000f8e0208 */
[----:B0-----:R-:W-:-:S05]  /*0da0*/  IMAD.WIDE R2, R9, 0x4, R2 ;  /* 0x0000000409027825 */ /* 0x001fca00078e0202 */
[----:B------:R-:W-:Y:S01]  /*0db0*/  STG.E desc[UR8][R2.64], R5 ;  /* 0x0000000502007986 */ /* 0x000fe2000c101908 */
[----:B------:R-:W-:Y:S05]  /*0dc0*/  EXIT ;  /* 0x000000000000794d */ /* 0x000fea0003800000 */
        .weak           $__internal_2_$__cuda_sm3x_div_rn_noftz_f32_slowpath
        .type           $__internal_2_$__cuda_sm3x_div_rn_noftz_f32_slowpath,@function
        .size           $__internal_2_$__cuda_sm3x_div_rn_noftz_f32_slowpath,(.L_x_56 - $__internal_2_$__cuda_sm3x_div_rn_noftz_f32_slowpath)
$__internal_2_$__cuda_sm3x_div_rn_noftz_f32_slowpath:
[----:B------:R-:W-:Y:S01]  /*0dd0*/  SHF.R.U32.HI R5, RZ, 0x17, R3 ;  /* 0x00000017ff057819 */ /* 0x000fe20000011603 */
[----:B------:R-:W-:Y:S01]  /*0de0*/  BSSY.RECONVERGENT B1, `(.L_x_42) ;  /* 0x0000062000017945 */ /* 0x000fe20003800200 */
[----:B------:R-:W-:Y:S02]  /*0df0*/  SHF.R.U32.HI R4, RZ, 0x17, R0 ;  /* 0x00000017ff047819 */ /* 0x000fe40000011600 */
[----:B------:R-:W-:Y:S02]  /*0e00*/  LOP3.LUT R12, R5, 0xff, RZ, 0xc0, !PT ;  /* 0x000000ff050c7812 */ /* 0x000fe400078ec0ff */
[----:B------:R-:W-:-:S03]  /*0e10*/  LOP3.LUT R10, R4, 0xff, RZ, 0xc0, !PT ;  /* 0x000000ff040a7812 */ /* 0x000fc600078ec0ff */
[----:B------:R-:W-:Y:S02]  /*0e20*/  VIADD R6, R12, 0xffffffff ;  /* 0xffffffff0c067836 */ /* 0x000fe40000000000 */
[----:B------:R-:W-:-:S03]  /*0e30*/  VIADD R5, R10, 0xffffffff ;  /* 0xffffffff0a057836 */ /* 0x000fc60000000000 */
[----:B------:R-:W-:-:S04]  /*0e40*/  ISETP.GT.U32.AND P0, PT, R6, 0xfd, PT ;  /* 0x000000fd0600780c */ /* 0x000fc80003f04070 */
[----:B------:R-:W-:-:S13]  /*0e50*/  ISETP.GT.U32.OR P0, PT, R5, 0xfd, P0 ;  /* 0x000000fd0500780c */ /* 0x000fda0000704470 */
[----:B------:R-:W-:Y:S01]  /*0e60*/  @!P0 IMAD.MOV.U32 R4, RZ, RZ, RZ ;  /* 0x000000ffff048224 */ /* 0x000fe200078e00ff */
[----:B------:R-:W-:Y:S06]  /*0e70*/  @!P0 BRA `(.L_x_43) ;  /* 0x00000000005c8947 */ /* 0x000fec0003800000 */
[----:B------:R-:W-:Y:S02]  /*0e80*/  FSETP.GTU.FTZ.AND P0, PT, |R0|, +INF , PT ;  /* 0x7f8000000000780b */ /* 0x000fe40003f1c200 */
[----:B------:R-:W-:-:S04]  /*0e90*/  FSETP.GTU.FTZ.AND P1, PT, |R3|, +INF , PT ;  /* 0x7f8000000300780b */ /* 0x000fc80003f3c200 */
[----:B------:R-:W-:-:S13]  /*0ea0*/  PLOP3.LUT P0, PT, P0, P1, PT, 0xf8, 0x8f ;  /* 0x00000000008f781c */ /* 0x000fda0000703f70 */
[----:B------:R-:W-:Y:S05]  /*0eb0*/  @P0 BRA `(.L_x_44) ;  /* 0x00000004004c0947 */ /* 0x000fea0003800000 */
[----:B------:R-:W-:-:S13]  /*0ec0*/  LOP3.LUT P0, RZ, R3, 0x7fffffff, R0, 0xc8, !PT ;  /* 0x7fffffff03ff7812 */ /* 0x000fda000780c800 */
[----:B------:R-:W-:Y:S05]  /*0ed0*/  @!P0 BRA `(.L_x_45) ;  /* 0x00000004003c8947 */ /* 0x000fea0003800000 */
[C---:B------:R-:W-:Y:S02]  /*0ee0*/  FSETP.NEU.FTZ.AND P0, PT, |R0|.reuse, +INF , PT ;  /* 0x7f8000000000780b */ /* 0x040fe40003f1d200 */
        /* <DEDUP_REMOVED lines=11> */
[----:B------:R-:W-:Y:S02]  /*0fa0*/  @P0 IMAD.MOV.U32 R4, RZ, RZ, RZ ;  /* 0x000000ffff040224 */ /* 0x000fe400078e00ff */
[----:B------:R-:W-:Y:S01]  /*0fb0*/  @!P0 FFMA R0, R0, 1.84467440737095516160e+19, RZ ;  /* 0x5f80000000008823 */ /* 0x000fe200000000ff */
[----:B------:R-:W-:Y:S02]  /*0fc0*/  @!P0 IMAD.MOV.U32 R4, RZ, RZ, -0x40 ;  /* 0xffffffc0ff048424 */ /* 0x000fe400078e00ff */
[----:B------:R-:W-:Y:S02]  /*0fd0*/  @!P1 FFMA R3, R3, 1.84467440737095516160e+19, RZ ;  /* 0x5f80000003039823 */ /* 0x000fe400000000ff */
[----:B------:R-:W-:-:S07]  /*0fe0*/  @!P1 VIADD R4, R4, 0x40 ;  /* 0x0000004004049836 */ /* 0x000fce0000000000 */
.L_x_43:
[----:B------:R-:W-:Y:S01]  /*0ff0*/  LEA R6, R12, 0xc0800000, 0x17 ;  /* 0xc08000000c067811 */ /* 0x000fe200078eb8ff */
[----:B------:R-:W-:Y:S04]  /*1000*/  BSSY.RECONVERGENT B2, `(.L_x_48) ;  /* 0x0000036000027945 */ /* 0x000fe80003800200 */
[----:B------:R-:W-:Y:S02]  /*1010*/  IMAD.IADD R6, R3, 0x1, -R6 ;  /* 0x0000000103067824 */ /* 0x000fe400078e0a06 */
[----:B------:R-:W-:Y:S02]  /*1020*/  VIADD R3, R10, 0xffffff81 ;  /* 0xffffff810a037836 */ /* 0x000fe40000000000 */
        /* <DEDUP_REMOVED lines=9> */
[----:B------:R-:W-:Y:S02]  /*10c0*/  FFMA R10, R7, R11, R0 ;  /* 0x0000000b070a7223 */ /* 0x000fe40000000000 */
[----:B------:R-:W-:Y:S02]  /*10d0*/  IMAD.IADD R5, R5, 0x1, R4 ;  /* 0x0000000105057824 */ /* 0x000fe400078e0204 */
[----:B------:R-:W-:-:S05]  /*10e0*/  FFMA R0, R14, R10, R11 ;  /* 0x0000000a0e007223 */ /* 0x000fca000000000b */
[----:B------:R-:W-:-:S04]  /*10f0*/  SHF.R.U32.HI R3, RZ, 0x17, R0 ;  /* 0x00000017ff037819 */ /* 0x000fc80000011600 */
[----:B------:R-:W-:-:S05]  /*1100*/  LOP3.LUT R3, R3, 0xff, RZ, 0xc0, !PT ;  /* 0x000000ff03037812 */ /* 0x000fca00078ec0ff */
[----:B------:R-:W-:-:S04]  /*1110*/  IMAD.IADD R7, R3, 0x1, R5 ;  /* 0x0000000103077824 */ /* 0x000fc800078e0205 */
        /* <DEDUP_REMOVED lines=10> */
[CCC-:B------:R-:W-:Y:S01]  /*11c0*/  FFMA.RZ R3, R14.reuse, R10.reuse, R11.reuse ;  /* 0x0000000a0e037223 */ /* 0x1c0fe2000000c00b */
[C---:B------:R-:W-:Y:S02]  /*11d0*/  VIADD R6, R7.reuse, 0x20 ;  /* 0x0000002007067836 */ /* 0x040fe40000000000 */
[CCC-:B------:R-:W-:Y:S01]  /*11e0*/  FFMA.RM R4, R14.reuse, R10.reuse, R11.reuse ;  /* 0x0000000a0e047223 */ /* 0x1c0fe2000000400b */
[----:B------:R-:W-:Y:S02]  /*11f0*/  ISETP.NE.AND P2, PT, R7, RZ, PT ;  /* 0x000000ff0700720c */ /* 0x000fe40003f45270 */
[----:B------:R-:W-:Y:S01]  /*1200*/  LOP3.LUT R5, R3, 0x7fffff, RZ, 0xc0, !PT ;  /* 0x007fffff03057812 */ /* 0x000fe200078ec0ff */
[----:B------:R-:W-:Y:S01]  /*1210*/  FFMA.RP R3, R14, R10, R11 ;  /* 0x0000000a0e037223 */ /* 0x000fe2000000800b */
[----:B------:R-:W-:Y:S01]  /*1220*/  ISETP.NE.AND P1, PT, R7, RZ, PT ;  /* 0x000000ff0700720c */ /* 0x000fe20003f25270 */
[----:B------:R-:W-:Y:S01]  /*1230*/  IMAD.MOV R7, RZ, RZ, -R7 ;  /* 0x000000ffff077224 */ /* 0x000fe200078e0a07 */
[----:B------:R-:W-:-:S02]  /*1240*/  LOP3.LUT R5, R5, 0x800000, RZ, 0xfc, !PT ;  /* 0x0080000005057812 */ /* 0x000fc400078efcff */
[----:B------:R-:W-:Y:S02]  /*1250*/  FSETP.NEU.FTZ.AND P0, PT, R3, R4, PT ;  /* 0x000000040300720b */ /* 0x000fe40003f1d000 */
[----:B------:R-:W-:Y:S02]  /*1260*/  SHF.L.U32 R6, R5, R6, RZ ;  /* 0x0000000605067219 */ /* 0x000fe400000006ff */
        /* <DEDUP_REMOVED lines=11> */
.L_x_50:
[----:B------:R-:W-:-:S04]  /*1320*/  LOP3.LUT R0, R0, 0x80000000, RZ, 0xc0, !PT ;  /* 0x8000000000007812 */ /* 0x000fc800078ec0ff */
[----:B------:R-:W-:Y:S01]  /*1330*/  LOP3.LUT R0, R0, 0x7f800000, RZ, 0xfc, !PT ;  /* 0x7f80000000007812 */ /* 0x000fe200078efcff */
[----:B------:R-:W-:Y:S06]  /*1340*/  BRA `(.L_x_51) ;  /* 0x0000000000047947 */ /* 0x000fec0003800000 */
.L_x_49:
[----:B------:R-:W-:-:S07]  /*1350*/  IMAD R0, R5, 0x800000, R0 ;  /* 0x0080000005007824 */ /* 0x000fce00078e0200 */
.L_x_51:
[----:B------:R-:W-:Y:S05]  /*1360*/  BSYNC.RECONVERGENT B2 ;  /* 0x0000000000027941 */ /* 0x000fea0003800200 */
.L_x_48:
[----:B------:R-:W-:Y:S05]  /*1370*/  BRA `(.L_x_52) ;  /* 0x0000000000207947 */ /* 0x000fea0003800000 */
.L_x_47:
[----:B------:R-:W-:-:S04]  /*1380*/  LOP3.LUT R0, R3, 0x80000000, R0, 0x48, !PT ;  /* 0x8000000003007812 */ /* 0x000fc800078e4800 */
[----:B------:R-:W-:Y:S01]  /*1390*/  LOP3.LUT R0, R0, 0x7f800000, RZ, 0xfc, !PT ;  /* 0x7f80000000007812 */ /* 0x000fe200078efcff */
[----:B------:R-:W-:Y:S06]  /*13a0*/  BRA `(.L_x_52) ;  /* 0x0000000000147947 */ /* 0x000fec0003800000 */
.L_x_46:
[----:B------:R-:W-:Y:S01]  /*13b0*/  LOP3.LUT R0, R3, 0x80000000, R0, 0x48, !PT ;  /* 0x8000000003007812 */ /* 0x000fe200078e4800 */
[----:B------:R-:W-:Y:S06]  /*13c0*/  BRA `(.L_x_52) ;  /* 0x00000000000c7947 */ /* 0x000fec0003800000 */
.L_x_45:
[----:B------:R-:W0:Y:S01]  /*13d0*/  MUFU.RSQ R0, -QNAN ;  /* 0xffc0000000007908 */ /* 0x000e220000001400 */
[----:B------:R-:W-:Y:S05]  /*13e0*/  BRA `(.L_x_52) ;  /* 0x0000000000047947 */ /* 0x000fea0003800000 */
.L_x_44:
[----:B------:R-:W-:-:S07]  /*13f0*/  FADD.FTZ R0, R0, R3 ;  /* 0x0000000300007221 */ /* 0x000fce0000010000 */
.L_x_52:
[----:B------:R-:W-:Y:S05]  /*1400*/  BSYNC.RECONVERGENT B1 ;  /* 0x0000000000017941 */ /* 0x000fea0003800200 */
.L_x_42:
[----:B------:R-:W-:-:S04]  /*1410*/  IMAD.MOV.U32 R3, RZ, RZ, 0x0 ;  /* 0x00000000ff037424 */ /* 0x000fc800078e00ff */
[----:B0-----:R-:W-:Y:S05]  /*1420*/  RET.REL.NODEC R2 `(_Z18gaussianHorizontalPKhPfiiPKfi) ;  /* 0xffffffe802f47950 */ /* 0x001fea0003c3ffff */
.L_x_53:
        /* <DEDUP_REMOVED lines=13> */
.L_x_56:


//--------------------- .nv.shared.reserved.0     --------------------------
	.section	.nv.shared.reserved.0,"aw",@nobits
	.weak		__nv_reservedSMEM_offset_0_alias
	.size		__nv_reservedSMEM_offset_0_alias, 0, 64
	.other		__nv_reservedSMEM_offset_0_alias,@"STO_CUDA_RESERVED_SHARED STV_DEFAULT"
__nv_reservedSMEM_offset_0_alias:
	.zero		0
	.zero		64


//--------------------- .nv.constant0._Z23nonMaxSuppressionKernelPKsS0_S0_Phii --------------------------
	.section	.nv.constant0._Z23nonMaxSuppressionKernelPKsS0_S0_Phii,"a",@progbits
	.sectionflags	@""
	.align	4
.nv.constant0._Z23nonMaxSuppressionKernelPKsS0_S0_Phii:
	.zero		936


//--------------------- .nv.constant0._Z15magnitudeKernelPKsS0_Psii --------------------------
	.section	.nv.constant0._Z15magnitudeKernelPKsS0_Psii,"a",@progbits
	.sectionflags	@""
	.align	4
.nv.constant0._Z15magnitudeKernelPKsS0_Psii:
	.zero		928


//--------------------- .nv.constant0._Z16derivativeKernelPKsPsS1_ii --------------------------
	.section	.nv.constant0._Z16derivativeKernelPKsPsS1_ii,"a",@progbits
	.sectionflags	@""
	.align	4
.nv.constant0._Z16derivativeKernelPKsPsS1_ii:
	.zero		928


//--------------------- .nv.constant0._Z16gaussianVerticalPKfPsiiS0_i --------------------------
	.section	.nv.constant0._Z16gaussianVerticalPKfPsiiS0_i,"a",@progbits
	.sectionflags	@""
	.align	4
.nv.constant0._Z16gaussianVerticalPKfPsiiS0_i:
	.zero		932


//--------------------- .nv.constant0._Z18gaussianHorizontalPKhPfiiPKfi --------------------------
	.section	.nv.constant0._Z18gaussianHorizontalPKhPfiiPKfi,"a",@progbits
	.sectionflags	@""
	.align	4
.nv.constant0._Z18gaussianHorizontalPKhPfiiPKfi:
	.zero		932


//--------------------- SYMBOLS --------------------------

	.type		.nv.reservedSmem.offset0,@object
	.size		.nv.reservedSmem.offset0,0x4
